//
// Generated by NVIDIA NVVM Compiler
//
// Compiler Build ID: CL-36424714
// Cuda compilation tools, release 13.0, V13.0.88
// Based on NVVM 20.0.0
//

.version 9.0
.target sm_100
.address_size 64

	// .globl	_Z17dnaAdaptiveKernelPaS_P10SpatialDNAPi
.global .align 4 .b8 precalc_xorwow_matrix[102400];
.global .align 4 .b8 precalc_xorwow_offset_matrix[102400];
.global .align 4 .b8 mrg32k3aM1[2304];
.global .align 4 .b8 mrg32k3aM2[2304];
.global .align 4 .b8 mrg32k3aM1SubSeq[2016];
.global .align 4 .b8 mrg32k3aM2SubSeq[2016];
.global .align 4 .b8 mrg32k3aM1Seq[2304];
.global .align 4 .b8 mrg32k3aM2Seq[2304];
.const .align 8 .b8 __cr_lgamma_table[72];
// _ZZ17dnaAdaptiveKernelPaS_P10SpatialDNAPiE5cache has been demoted
// _ZZ18tradAdaptiveKernelPfS_P10SpatialDNAS_E6fCache has been demoted

.visible .entry _Z17dnaAdaptiveKernelPaS_P10SpatialDNAPi(
	.param .u64 .ptr .align 1 _Z17dnaAdaptiveKernelPaS_P10SpatialDNAPi_param_0,
	.param .u64 .ptr .align 1 _Z17dnaAdaptiveKernelPaS_P10SpatialDNAPi_param_1,
	.param .u64 .ptr .align 1 _Z17dnaAdaptiveKernelPaS_P10SpatialDNAPi_param_2,
	.param .u64 .ptr .align 1 _Z17dnaAdaptiveKernelPaS_P10SpatialDNAPi_param_3
)
{
	.reg .pred 	%p<10>;
	.reg .b16 	%rs<3>;
	.reg .b32 	%r<54>;
	.reg .b32 	%f<21>;
	.reg .b64 	%rd<17>;
	// demoted variable
	.shared .align 4 .b8 _ZZ17dnaAdaptiveKernelPaS_P10SpatialDNAPiE5cache[1024];
	ld.param.u64 	%rd1, [_Z17dnaAdaptiveKernelPaS_P10SpatialDNAPi_param_0];
	ld.param.u64 	%rd2, [_Z17dnaAdaptiveKernelPaS_P10SpatialDNAPi_param_1];
	ld.param.u64 	%rd3, [_Z17dnaAdaptiveKernelPaS_P10SpatialDNAPi_param_2];
	ld.param.u64 	%rd4, [_Z17dnaAdaptiveKernelPaS_P10SpatialDNAPi_param_3];
	mov.u32 	%r1, %ctaid.y;
	mov.u32 	%r2, %tid.x;
	mov.u32 	%r13, %ctaid.x;
	mov.u32 	%r53, %ntid.x;
	mad.lo.s32 	%r4, %r13, %r53, %r2;
	setp.gt.s32 	%p1, %r4, 262143;
	@%p1 bra 	$L__BB0_11;
	cvta.to.global.u64 	%rd5, %rd3;
	shr.s32 	%r15, %r4, 31;
	shr.u32 	%r16, %r15, 26;
	add.s32 	%r17, %r4, %r16;
	and.b32  	%r18, %r17, -64;
	sub.s32 	%r19, %r4, %r18;
	add.s32 	%r20, %r19, -32;
	cvt.rn.f32.s32 	%f1, %r20;
	shr.s32 	%r21, %r17, 6;
	shr.u32 	%r22, %r21, 26;
	add.s32 	%r23, %r21, %r22;
	and.b32  	%r24, %r23, -64;
	sub.s32 	%r25, %r21, %r24;
	add.s32 	%r26, %r25, -32;
	cvt.rn.f32.s32 	%f2, %r26;
	shr.u32 	%r27, %r15, 20;
	add.s32 	%r28, %r4, %r27;
	shr.s32 	%r29, %r28, 12;
	add.s32 	%r30, %r29, -32;
	cvt.rn.f32.s32 	%f3, %r30;
	mul.wide.u32 	%rd6, %r1, 16;
	add.s64 	%rd7, %rd5, %rd6;
	ld.global.f32 	%f4, [%rd7+12];
	sin.approx.f32 	%f5, %f4;
	cos.approx.f32 	%f6, %f4;
	mul.f32 	%f7, %f6, %f1;
	mul.f32 	%f8, %f5, %f3;
	sub.f32 	%f9, %f7, %f8;
	mul.f32 	%f10, %f6, %f3;
	fma.rn.f32 	%f11, %f5, %f1, %f10;
	ld.global.f32 	%f12, [%rd7];
	add.f32 	%f13, %f12, %f9;
	add.f32 	%f14, %f13, 0f42000000;
	cvt.rzi.s32.f32 	%r5, %f14;
	ld.global.f32 	%f15, [%rd7+4];
	add.f32 	%f16, %f15, %f2;
	add.f32 	%f17, %f16, 0f42000000;
	cvt.rzi.s32.f32 	%r31, %f17;
	ld.global.f32 	%f18, [%rd7+8];
	add.f32 	%f19, %f11, %f18;
	add.f32 	%f20, %f19, 0f42000000;
	cvt.rzi.s32.f32 	%r32, %f20;
	max.u32 	%r33, %r5, %r31;
	mov.b32 	%r52, 0;
	max.u32 	%r34, %r33, %r32;
	setp.gt.u32 	%p2, %r34, 63;
	@%p2 bra 	$L__BB0_5;
	shl.b32 	%r36, %r31, 6;
	add.s32 	%r37, %r36, %r5;
	shl.b32 	%r38, %r32, 12;
	add.s32 	%r39, %r37, %r38;
	cvt.u64.u32 	%rd8, %r39;
	cvta.to.global.u64 	%rd9, %rd1;
	add.s64 	%rd10, %rd9, %rd8;
	ld.global.u8 	%rs1, [%rd10];
	setp.eq.s16 	%p3, %rs1, 0;
	@%p3 bra 	$L__BB0_5;
	shl.b32 	%r41, %r1, 18;
	add.s32 	%r42, %r41, %r4;
	cvt.s64.s32 	%rd11, %r42;
	cvta.to.global.u64 	%rd12, %rd2;
	add.s64 	%rd13, %rd12, %rd11;
	ld.global.u8 	%rs2, [%rd13];
	setp.eq.s16 	%p4, %rs2, 0;
	@%p4 bra 	$L__BB0_5;
	setp.eq.s16 	%p5, %rs1, %rs2;
	selp.b32 	%r52, 1, -1, %p5;
$L__BB0_5:
	shl.b32 	%r43, %r2, 2;
	mov.u32 	%r44, _ZZ17dnaAdaptiveKernelPaS_P10SpatialDNAPiE5cache;
	add.s32 	%r10, %r44, %r43;
	st.shared.u32 	[%r10], %r52;
	bar.sync 	0;
	setp.lt.u32 	%p6, %r53, 2;
	@%p6 bra 	$L__BB0_9;
$L__BB0_6:
	shr.u32 	%r12, %r53, 1;
	setp.ge.u32 	%p7, %r2, %r12;
	@%p7 bra 	$L__BB0_8;
	shl.b32 	%r45, %r12, 2;
	add.s32 	%r46, %r10, %r45;
	ld.shared.u32 	%r47, [%r46];
	ld.shared.u32 	%r48, [%r10];
	add.s32 	%r49, %r48, %r47;
	st.shared.u32 	[%r10], %r49;
$L__BB0_8:
	bar.sync 	0;
	setp.gt.u32 	%p8, %r53, 3;
	mov.u32 	%r53, %r12;
	@%p8 bra 	$L__BB0_6;
$L__BB0_9:
	setp.ne.s32 	%p9, %r2, 0;
	@%p9 bra 	$L__BB0_11;
	cvta.to.global.u64 	%rd14, %rd4;
	mul.wide.u32 	%rd15, %r1, 4;
	add.s64 	%rd16, %rd14, %rd15;
	ld.shared.u32 	%r50, [_ZZ17dnaAdaptiveKernelPaS_P10SpatialDNAPiE5cache];
	atom.global.add.u32 	%r51, [%rd16], %r50;
$L__BB0_11:
	ret;

}
	// .globl	_Z18tradAdaptiveKernelPfS_P10SpatialDNAS_
.visible .entry _Z18tradAdaptiveKernelPfS_P10SpatialDNAS_(
	.param .u64 .ptr .align 1 _Z18tradAdaptiveKernelPfS_P10SpatialDNAS__param_0,
	.param .u64 .ptr .align 1 _Z18tradAdaptiveKernelPfS_P10SpatialDNAS__param_1,
	.param .u64 .ptr .align 1 _Z18tradAdaptiveKernelPfS_P10SpatialDNAS__param_2,
	.param .u64 .ptr .align 1 _Z18tradAdaptiveKernelPfS_P10SpatialDNAS__param_3
)
{
	.reg .pred 	%p<7>;
	.reg .b32 	%r<43>;
	.reg .b32 	%f<32>;
	.reg .b64 	%rd<17>;
	// demoted variable
	.shared .align 4 .b8 _ZZ18tradAdaptiveKernelPfS_P10SpatialDNAS_E6fCache[1024];
	ld.param.u64 	%rd1, [_Z18tradAdaptiveKernelPfS_P10SpatialDNAS__param_0];
	ld.param.u64 	%rd2, [_Z18tradAdaptiveKernelPfS_P10SpatialDNAS__param_1];
	ld.param.u64 	%rd3, [_Z18tradAdaptiveKernelPfS_P10SpatialDNAS__param_2];
	ld.param.u64 	%rd4, [_Z18tradAdaptiveKernelPfS_P10SpatialDNAS__param_3];
	mov.u32 	%r1, %ctaid.y;
	mov.u32 	%r2, %tid.x;
	mov.u32 	%r11, %ctaid.x;
	mov.u32 	%r42, %ntid.x;
	mad.lo.s32 	%r4, %r11, %r42, %r2;
	setp.gt.s32 	%p1, %r4, 262143;
	@%p1 bra 	$L__BB1_9;
	cvta.to.global.u64 	%rd5, %rd3;
	shr.s32 	%r12, %r4, 31;
	shr.u32 	%r13, %r12, 26;
	add.s32 	%r14, %r4, %r13;
	and.b32  	%r15, %r14, -64;
	sub.s32 	%r16, %r4, %r15;
	add.s32 	%r17, %r16, -32;
	cvt.rn.f32.s32 	%f4, %r17;
	shr.s32 	%r18, %r14, 6;
	shr.u32 	%r19, %r18, 26;
	add.s32 	%r20, %r18, %r19;
	and.b32  	%r21, %r20, -64;
	sub.s32 	%r22, %r18, %r21;
	add.s32 	%r23, %r22, -32;
	cvt.rn.f32.s32 	%f5, %r23;
	shr.u32 	%r24, %r12, 20;
	add.s32 	%r25, %r4, %r24;
	shr.s32 	%r26, %r25, 12;
	add.s32 	%r27, %r26, -32;
	cvt.rn.f32.s32 	%f6, %r27;
	mul.wide.u32 	%rd6, %r1, 16;
	add.s64 	%rd7, %rd5, %rd6;
	ld.global.f32 	%f7, [%rd7+12];
	sin.approx.f32 	%f8, %f7;
	cos.approx.f32 	%f9, %f7;
	mul.f32 	%f10, %f9, %f4;
	mul.f32 	%f11, %f8, %f6;
	sub.f32 	%f12, %f10, %f11;
	mul.f32 	%f13, %f9, %f6;
	fma.rn.f32 	%f14, %f8, %f4, %f13;
	ld.global.f32 	%f15, [%rd7];
	add.f32 	%f16, %f15, %f12;
	add.f32 	%f17, %f16, 0f42000000;
	cvt.rzi.s32.f32 	%r5, %f17;
	ld.global.f32 	%f18, [%rd7+4];
	add.f32 	%f19, %f18, %f5;
	add.f32 	%f20, %f19, 0f42000000;
	cvt.rzi.s32.f32 	%r28, %f20;
	ld.global.f32 	%f21, [%rd7+8];
	add.f32 	%f22, %f14, %f21;
	add.f32 	%f23, %f22, 0f42000000;
	cvt.rzi.s32.f32 	%r29, %f23;
	max.u32 	%r30, %r5, %r28;
	mov.f32 	%f31, 0f00000000;
	max.u32 	%r31, %r30, %r29;
	setp.gt.u32 	%p2, %r31, 63;
	@%p2 bra 	$L__BB1_3;
	shl.b32 	%r32, %r28, 6;
	add.s32 	%r33, %r32, %r5;
	shl.b32 	%r34, %r29, 12;
	add.s32 	%r35, %r33, %r34;
	cvta.to.global.u64 	%rd8, %rd1;
	mul.wide.u32 	%rd9, %r35, 4;
	add.s64 	%rd10, %rd8, %rd9;
	ld.global.f32 	%f24, [%rd10];
	shl.b32 	%r36, %r1, 18;
	add.s32 	%r37, %r36, %r4;
	cvta.to.global.u64 	%rd11, %rd2;
	mul.wide.s32 	%rd12, %r37, 4;
	add.s64 	%rd13, %rd11, %rd12;
	ld.global.f32 	%f25, [%rd13];
	mul.f32 	%f31, %f24, %f25;
$L__BB1_3:
	shl.b32 	%r38, %r2, 2;
	mov.u32 	%r39, _ZZ18tradAdaptiveKernelPfS_P10SpatialDNAS_E6fCache;
	add.s32 	%r8, %r39, %r38;
	st.shared.f32 	[%r8], %f31;
	bar.sync 	0;
	setp.lt.u32 	%p3, %r42, 2;
	@%p3 bra 	$L__BB1_7;
$L__BB1_4:
	shr.u32 	%r10, %r42, 1;
	setp.ge.u32 	%p4, %r2, %r10;
	@%p4 bra 	$L__BB1_6;
	shl.b32 	%r40, %r10, 2;
	add.s32 	%r41, %r8, %r40;
	ld.shared.f32 	%f26, [%r41];
	ld.shared.f32 	%f27, [%r8];
	add.f32 	%f28, %f26, %f27;
	st.shared.f32 	[%r8], %f28;
$L__BB1_6:
	bar.sync 	0;
	setp.gt.u32 	%p5, %r42, 3;
	mov.u32 	%r42, %r10;
	@%p5 bra 	$L__BB1_4;
$L__BB1_7:
	setp.ne.s32 	%p6, %r2, 0;
	@%p6 bra 	$L__BB1_9;
	cvta.to.global.u64 	%rd14, %rd4;
	mul.wide.u32 	%rd15, %r1, 4;
	add.s64 	%rd16, %rd14, %rd15;
	ld.shared.f32 	%f29, [_ZZ18tradAdaptiveKernelPfS_P10SpatialDNAS_E6fCache];
	atom.global.add.f32 	%f30, [%rd16], %f29;
$L__BB1_9:
	ret;

}
	// .globl	_Z20adaptiveMutateKernelPaPfP10SpatialDNAim
.visible .entry _Z20adaptiveMutateKernelPaPfP10SpatialDNAim(
	.param .u64 .ptr .align 1 _Z20adaptiveMutateKernelPaPfP10SpatialDNAim_param_0,
	.param .u64 .ptr .align 1 _Z20adaptiveMutateKernelPaPfP10SpatialDNAim_param_1,
	.param .u64 .ptr .align 1 _Z20adaptiveMutateKernelPaPfP10SpatialDNAim_param_2,
	.param .u32 _Z20adaptiveMutateKernelPaPfP10SpatialDNAim_param_3,
	.param .u64 _Z20adaptiveMutateKernelPaPfP10SpatialDNAim_param_4
)
{
	.local .align 8 .b8 	__local_depot2[48];
	.reg .b64 	%SP;
	.reg .b64 	%SPL;
	.reg .pred 	%p<69>;
	.reg .b16 	%rs<2>;
	.reg .b32 	%r<1324>;
	.reg .b32 	%f<35>;
	.reg .b64 	%rd<50>;

	mov.u64 	%SPL, __local_depot2;
	ld.param.u64 	%rd18, [_Z20adaptiveMutateKernelPaPfP10SpatialDNAim_param_0];
	ld.param.u64 	%rd19, [_Z20adaptiveMutateKernelPaPfP10SpatialDNAim_param_1];
	ld.param.u64 	%rd20, [_Z20adaptiveMutateKernelPaPfP10SpatialDNAim_param_2];
	ld.param.u64 	%rd21, [_Z20adaptiveMutateKernelPaPfP10SpatialDNAim_param_4];
	cvta.to.global.u64 	%rd1, %rd20;
	cvta.to.global.u64 	%rd2, %rd19;
	cvta.to.global.u64 	%rd3, %rd18;
	mov.u32 	%r589, %tid.x;
	mov.u32 	%r590, %ctaid.x;
	mov.u32 	%r591, %ntid.x;
	mad.lo.s32 	%r1, %r590, %r591, %r589;
	setp.gt.s32 	%p1, %r1, 262143;
	@%p1 bra 	$L__BB2_124;
	ld.param.u32 	%r1009, [_Z20adaptiveMutateKernelPaPfP10SpatialDNAim_param_3];
	add.u64 	%rd4, %SPL, 0;
	shl.b32 	%r592, %r1009, 18;
	add.s32 	%r593, %r592, %r1;
	cvt.s64.s32 	%rd23, %r593;
	add.s64 	%rd24, %rd3, %rd23;
	ld.global.u8 	%rs1, [%rd24];
	mul.wide.s32 	%rd25, %r593, 4;
	add.s64 	%rd26, %rd2, %rd25;
	ld.global.f32 	%f1, [%rd26];
	mul.wide.s32 	%rd27, %r1009, 16;
	add.s64 	%rd28, %rd1, %rd27;
	ld.global.f32 	%f2, [%rd28];
	ld.global.f32 	%f3, [%rd28+4];
	ld.global.f32 	%f4, [%rd28+8];
	ld.global.f32 	%f5, [%rd28+12];
	cvt.u32.u64 	%r594, %rd21;
	xor.b32  	%r595, %r594, -1429050551;
	mul.lo.s32 	%r596, %r595, 1099087573;
	{ .reg .b32 tmp; mov.b64 {tmp, %r597}, %rd21; }
	xor.b32  	%r598, %r597, -136515619;
	mul.lo.s32 	%r599, %r598, -1703105765;
	add.s32 	%r600, %r596, %r599;
	add.s32 	%r1318, %r600, 6615241;
	add.s32 	%r1033, %r596, 123456789;
	st.local.v2.u32 	[%rd4], {%r1318, %r1033};
	xor.b32  	%r1032, %r596, 362436069;
	add.s32 	%r1031, %r599, 521288629;
	st.local.v2.u32 	[%rd4+8], {%r1032, %r1031};
	xor.b32  	%r1030, %r599, 88675123;
	add.s32 	%r1029, %r596, 5783321;
	st.local.v2.u32 	[%rd4+16], {%r1030, %r1029};
	setp.eq.s32 	%p2, %r1, 0;
	@%p2 bra 	$L__BB2_116;
	cvt.s64.s32 	%rd48, %r1;
	mov.b32 	%r1016, 0;
$L__BB2_3:
	mov.u64 	%rd6, %rd48;
	and.b64  	%rd7, %rd6, 3;
	setp.eq.s64 	%p3, %rd7, 0;
	@%p3 bra 	$L__BB2_115;
	mul.wide.u32 	%rd29, %r1016, 3200;
	mov.u64 	%rd30, precalc_xorwow_matrix;
	add.s64 	%rd8, %rd30, %rd29;
	mov.b32 	%r1029, 0;
	mov.u32 	%r1030, %r1029;
	mov.u32 	%r1031, %r1029;
	mov.u32 	%r1032, %r1029;
	mov.u32 	%r1033, %r1029;
	mov.u32 	%r1022, %r1029;
$L__BB2_5:
	mul.wide.u32 	%rd31, %r1022, 4;
	add.s64 	%rd32, %rd4, %rd31;
	ld.local.u32 	%r20, [%rd32+4];
	shl.b32 	%r21, %r1022, 5;
	mov.b32 	%r1028, 0;
$L__BB2_6:
	.pragma "nounroll";
	shr.u32 	%r604, %r20, %r1028;
	and.b32  	%r605, %r604, 1;
	setp.eq.b32 	%p4, %r605, 1;
	not.pred 	%p5, %p4;
	add.s32 	%r606, %r21, %r1028;
	mul.lo.s32 	%r607, %r606, 5;
	mul.wide.u32 	%rd33, %r607, 4;
	add.s64 	%rd9, %rd8, %rd33;
	@%p5 bra 	$L__BB2_8;
	ld.global.u32 	%r608, [%rd9];
	xor.b32  	%r1033, %r1033, %r608;
	ld.global.u32 	%r609, [%rd9+4];
	xor.b32  	%r1032, %r1032, %r609;
	ld.global.u32 	%r610, [%rd9+8];
	xor.b32  	%r1031, %r1031, %r610;
	ld.global.u32 	%r611, [%rd9+12];
	xor.b32  	%r1030, %r1030, %r611;
	ld.global.u32 	%r612, [%rd9+16];
	xor.b32  	%r1029, %r1029, %r612;
$L__BB2_8:
	and.b32  	%r614, %r604, 2;
	setp.eq.s32 	%p6, %r614, 0;
	@%p6 bra 	$L__BB2_10;
	ld.global.u32 	%r615, [%rd9+20];
	xor.b32  	%r1033, %r1033, %r615;
	ld.global.u32 	%r616, [%rd9+24];
	xor.b32  	%r1032, %r1032, %r616;
	ld.global.u32 	%r617, [%rd9+28];
	xor.b32  	%r1031, %r1031, %r617;
	ld.global.u32 	%r618, [%rd9+32];
	xor.b32  	%r1030, %r1030, %r618;
	ld.global.u32 	%r619, [%rd9+36];
	xor.b32  	%r1029, %r1029, %r619;
$L__BB2_10:
	and.b32  	%r621, %r604, 4;
	setp.eq.s32 	%p7, %r621, 0;
	@%p7 bra 	$L__BB2_12;
	ld.global.u32 	%r622, [%rd9+40];
	xor.b32  	%r1033, %r1033, %r622;
	ld.global.u32 	%r623, [%rd9+44];
	xor.b32  	%r1032, %r1032, %r623;
	ld.global.u32 	%r624, [%rd9+48];
	xor.b32  	%r1031, %r1031, %r624;
	ld.global.u32 	%r625, [%rd9+52];
	xor.b32  	%r1030, %r1030, %r625;
	ld.global.u32 	%r626, [%rd9+56];
	xor.b32  	%r1029, %r1029, %r626;
$L__BB2_12:
	and.b32  	%r628, %r604, 8;
	setp.eq.s32 	%p8, %r628, 0;
	@%p8 bra 	$L__BB2_14;
	ld.global.u32 	%r629, [%rd9+60];
	xor.b32  	%r1033, %r1033, %r629;
	ld.global.u32 	%r630, [%rd9+64];
	xor.b32  	%r1032, %r1032, %r630;
	ld.global.u32 	%r631, [%rd9+68];
	xor.b32  	%r1031, %r1031, %r631;
	ld.global.u32 	%r632, [%rd9+72];
	xor.b32  	%r1030, %r1030, %r632;
	ld.global.u32 	%r633, [%rd9+76];
	xor.b32  	%r1029, %r1029, %r633;
$L__BB2_14:
	and.b32  	%r635, %r604, 16;
	setp.eq.s32 	%p9, %r635, 0;
	@%p9 bra 	$L__BB2_16;
	ld.global.u32 	%r636, [%rd9+80];
	xor.b32  	%r1033, %r1033, %r636;
	ld.global.u32 	%r637, [%rd9+84];
	xor.b32  	%r1032, %r1032, %r637;
	ld.global.u32 	%r638, [%rd9+88];
	xor.b32  	%r1031, %r1031, %r638;
	ld.global.u32 	%r639, [%rd9+92];
	xor.b32  	%r1030, %r1030, %r639;
	ld.global.u32 	%r640, [%rd9+96];
	xor.b32  	%r1029, %r1029, %r640;
$L__BB2_16:
	and.b32  	%r642, %r604, 32;
	setp.eq.s32 	%p10, %r642, 0;
	@%p10 bra 	$L__BB2_18;
	ld.global.u32 	%r643, [%rd9+100];
	xor.b32  	%r1033, %r1033, %r643;
	ld.global.u32 	%r644, [%rd9+104];
	xor.b32  	%r1032, %r1032, %r644;
	ld.global.u32 	%r645, [%rd9+108];
	xor.b32  	%r1031, %r1031, %r645;
	ld.global.u32 	%r646, [%rd9+112];
	xor.b32  	%r1030, %r1030, %r646;
	ld.global.u32 	%r647, [%rd9+116];
	xor.b32  	%r1029, %r1029, %r647;
$L__BB2_18:
	and.b32  	%r649, %r604, 64;
	setp.eq.s32 	%p11, %r649, 0;
	@%p11 bra 	$L__BB2_20;
	ld.global.u32 	%r650, [%rd9+120];
	xor.b32  	%r1033, %r1033, %r650;
	ld.global.u32 	%r651, [%rd9+124];
	xor.b32  	%r1032, %r1032, %r651;
	ld.global.u32 	%r652, [%rd9+128];
	xor.b32  	%r1031, %r1031, %r652;
	ld.global.u32 	%r653, [%rd9+132];
	xor.b32  	%r1030, %r1030, %r653;
	ld.global.u32 	%r654, [%rd9+136];
	xor.b32  	%r1029, %r1029, %r654;
$L__BB2_20:
	and.b32  	%r656, %r604, 128;
	setp.eq.s32 	%p12, %r656, 0;
	@%p12 bra 	$L__BB2_22;
	ld.global.u32 	%r657, [%rd9+140];
	xor.b32  	%r1033, %r1033, %r657;
	ld.global.u32 	%r658, [%rd9+144];
	xor.b32  	%r1032, %r1032, %r658;
	ld.global.u32 	%r659, [%rd9+148];
	xor.b32  	%r1031, %r1031, %r659;
	ld.global.u32 	%r660, [%rd9+152];
	xor.b32  	%r1030, %r1030, %r660;
	ld.global.u32 	%r661, [%rd9+156];
	xor.b32  	%r1029, %r1029, %r661;
$L__BB2_22:
	and.b32  	%r663, %r604, 256;
	setp.eq.s32 	%p13, %r663, 0;
	@%p13 bra 	$L__BB2_24;
	ld.global.u32 	%r664, [%rd9+160];
	xor.b32  	%r1033, %r1033, %r664;
	ld.global.u32 	%r665, [%rd9+164];
	xor.b32  	%r1032, %r1032, %r665;
	ld.global.u32 	%r666, [%rd9+168];
	xor.b32  	%r1031, %r1031, %r666;
	ld.global.u32 	%r667, [%rd9+172];
	xor.b32  	%r1030, %r1030, %r667;
	ld.global.u32 	%r668, [%rd9+176];
	xor.b32  	%r1029, %r1029, %r668;
$L__BB2_24:
	and.b32  	%r670, %r604, 512;
	setp.eq.s32 	%p14, %r670, 0;
	@%p14 bra 	$L__BB2_26;
	ld.global.u32 	%r671, [%rd9+180];
	xor.b32  	%r1033, %r1033, %r671;
	ld.global.u32 	%r672, [%rd9+184];
	xor.b32  	%r1032, %r1032, %r672;
	ld.global.u32 	%r673, [%rd9+188];
	xor.b32  	%r1031, %r1031, %r673;
	ld.global.u32 	%r674, [%rd9+192];
	xor.b32  	%r1030, %r1030, %r674;
	ld.global.u32 	%r675, [%rd9+196];
	xor.b32  	%r1029, %r1029, %r675;
$L__BB2_26:
	and.b32  	%r677, %r604, 1024;
	setp.eq.s32 	%p15, %r677, 0;
	@%p15 bra 	$L__BB2_28;
	ld.global.u32 	%r678, [%rd9+200];
	xor.b32  	%r1033, %r1033, %r678;
	ld.global.u32 	%r679, [%rd9+204];
	xor.b32  	%r1032, %r1032, %r679;
	ld.global.u32 	%r680, [%rd9+208];
	xor.b32  	%r1031, %r1031, %r680;
	ld.global.u32 	%r681, [%rd9+212];
	xor.b32  	%r1030, %r1030, %r681;
	ld.global.u32 	%r682, [%rd9+216];
	xor.b32  	%r1029, %r1029, %r682;
$L__BB2_28:
	and.b32  	%r684, %r604, 2048;
	setp.eq.s32 	%p16, %r684, 0;
	@%p16 bra 	$L__BB2_30;
	ld.global.u32 	%r685, [%rd9+220];
	xor.b32  	%r1033, %r1033, %r685;
	ld.global.u32 	%r686, [%rd9+224];
	xor.b32  	%r1032, %r1032, %r686;
	ld.global.u32 	%r687, [%rd9+228];
	xor.b32  	%r1031, %r1031, %r687;
	ld.global.u32 	%r688, [%rd9+232];
	xor.b32  	%r1030, %r1030, %r688;
	ld.global.u32 	%r689, [%rd9+236];
	xor.b32  	%r1029, %r1029, %r689;
$L__BB2_30:
	and.b32  	%r691, %r604, 4096;
	setp.eq.s32 	%p17, %r691, 0;
	@%p17 bra 	$L__BB2_32;
	ld.global.u32 	%r692, [%rd9+240];
	xor.b32  	%r1033, %r1033, %r692;
	ld.global.u32 	%r693, [%rd9+244];
	xor.b32  	%r1032, %r1032, %r693;
	ld.global.u32 	%r694, [%rd9+248];
	xor.b32  	%r1031, %r1031, %r694;
	ld.global.u32 	%r695, [%rd9+252];
	xor.b32  	%r1030, %r1030, %r695;
	ld.global.u32 	%r696, [%rd9+256];
	xor.b32  	%r1029, %r1029, %r696;
$L__BB2_32:
	and.b32  	%r698, %r604, 8192;
	setp.eq.s32 	%p18, %r698, 0;
	@%p18 bra 	$L__BB2_34;
	ld.global.u32 	%r699, [%rd9+260];
	xor.b32  	%r1033, %r1033, %r699;
	ld.global.u32 	%r700, [%rd9+264];
	xor.b32  	%r1032, %r1032, %r700;
	ld.global.u32 	%r701, [%rd9+268];
	xor.b32  	%r1031, %r1031, %r701;
	ld.global.u32 	%r702, [%rd9+272];
	xor.b32  	%r1030, %r1030, %r702;
	ld.global.u32 	%r703, [%rd9+276];
	xor.b32  	%r1029, %r1029, %r703;
$L__BB2_34:
	and.b32  	%r705, %r604, 16384;
	setp.eq.s32 	%p19, %r705, 0;
	@%p19 bra 	$L__BB2_36;
	ld.global.u32 	%r706, [%rd9+280];
	xor.b32  	%r1033, %r1033, %r706;
	ld.global.u32 	%r707, [%rd9+284];
	xor.b32  	%r1032, %r1032, %r707;
	ld.global.u32 	%r708, [%rd9+288];
	xor.b32  	%r1031, %r1031, %r708;
	ld.global.u32 	%r709, [%rd9+292];
	xor.b32  	%r1030, %r1030, %r709;
	ld.global.u32 	%r710, [%rd9+296];
	xor.b32  	%r1029, %r1029, %r710;
$L__BB2_36:
	and.b32  	%r712, %r604, 32768;
	setp.eq.s32 	%p20, %r712, 0;
	@%p20 bra 	$L__BB2_38;
	ld.global.u32 	%r713, [%rd9+300];
	xor.b32  	%r1033, %r1033, %r713;
	ld.global.u32 	%r714, [%rd9+304];
	xor.b32  	%r1032, %r1032, %r714;
	ld.global.u32 	%r715, [%rd9+308];
	xor.b32  	%r1031, %r1031, %r715;
	ld.global.u32 	%r716, [%rd9+312];
	xor.b32  	%r1030, %r1030, %r716;
	ld.global.u32 	%r717, [%rd9+316];
	xor.b32  	%r1029, %r1029, %r717;
$L__BB2_38:
	add.s32 	%r1028, %r1028, 16;
	setp.ne.s32 	%p21, %r1028, 32;
	@%p21 bra 	$L__BB2_6;
	mad.lo.s32 	%r718, %r1022, -31, %r21;
	add.s32 	%r1022, %r718, 1;
	setp.ne.s32 	%p22, %r1022, 5;
	@%p22 bra 	$L__BB2_5;
	st.local.u32 	[%rd4+4], %r1033;
	st.local.v2.u32 	[%rd4+8], {%r1032, %r1031};
	st.local.v2.u32 	[%rd4+16], {%r1030, %r1029};
	setp.eq.s64 	%p23, %rd7, 1;
	@%p23 bra 	$L__BB2_115;
	mov.b32 	%r1029, 0;
	mov.u32 	%r1030, %r1029;
	mov.u32 	%r1031, %r1029;
	mov.u32 	%r1032, %r1029;
	mov.u32 	%r1033, %r1029;
	mov.u32 	%r1114, %r1029;
$L__BB2_42:
	mul.wide.u32 	%rd34, %r1114, 4;
	add.s64 	%rd35, %rd4, %rd34;
	ld.local.u32 	%r196, [%rd35+4];
	shl.b32 	%r197, %r1114, 5;
	mov.b32 	%r1120, 0;
$L__BB2_43:
	.pragma "nounroll";
	shr.u32 	%r721, %r196, %r1120;
	and.b32  	%r722, %r721, 1;
	setp.eq.b32 	%p24, %r722, 1;
	not.pred 	%p25, %p24;
	add.s32 	%r723, %r197, %r1120;
	mul.lo.s32 	%r724, %r723, 5;
	mul.wide.u32 	%rd36, %r724, 4;
	add.s64 	%rd10, %rd8, %rd36;
	@%p25 bra 	$L__BB2_45;
	ld.global.u32 	%r725, [%rd10];
	xor.b32  	%r1033, %r1033, %r725;
	ld.global.u32 	%r726, [%rd10+4];
	xor.b32  	%r1032, %r1032, %r726;
	ld.global.u32 	%r727, [%rd10+8];
	xor.b32  	%r1031, %r1031, %r727;
	ld.global.u32 	%r728, [%rd10+12];
	xor.b32  	%r1030, %r1030, %r728;
	ld.global.u32 	%r729, [%rd10+16];
	xor.b32  	%r1029, %r1029, %r729;
$L__BB2_45:
	and.b32  	%r731, %r721, 2;
	setp.eq.s32 	%p26, %r731, 0;
	@%p26 bra 	$L__BB2_47;
	ld.global.u32 	%r732, [%rd10+20];
	xor.b32  	%r1033, %r1033, %r732;
	ld.global.u32 	%r733, [%rd10+24];
	xor.b32  	%r1032, %r1032, %r733;
	ld.global.u32 	%r734, [%rd10+28];
	xor.b32  	%r1031, %r1031, %r734;
	ld.global.u32 	%r735, [%rd10+32];
	xor.b32  	%r1030, %r1030, %r735;
	ld.global.u32 	%r736, [%rd10+36];
	xor.b32  	%r1029, %r1029, %r736;
$L__BB2_47:
	and.b32  	%r738, %r721, 4;
	setp.eq.s32 	%p27, %r738, 0;
	@%p27 bra 	$L__BB2_49;
	ld.global.u32 	%r739, [%rd10+40];
	xor.b32  	%r1033, %r1033, %r739;
	ld.global.u32 	%r740, [%rd10+44];
	xor.b32  	%r1032, %r1032, %r740;
	ld.global.u32 	%r741, [%rd10+48];
	xor.b32  	%r1031, %r1031, %r741;
	ld.global.u32 	%r742, [%rd10+52];
	xor.b32  	%r1030, %r1030, %r742;
	ld.global.u32 	%r743, [%rd10+56];
	xor.b32  	%r1029, %r1029, %r743;
$L__BB2_49:
	and.b32  	%r745, %r721, 8;
	setp.eq.s32 	%p28, %r745, 0;
	@%p28 bra 	$L__BB2_51;
	ld.global.u32 	%r746, [%rd10+60];
	xor.b32  	%r1033, %r1033, %r746;
	ld.global.u32 	%r747, [%rd10+64];
	xor.b32  	%r1032, %r1032, %r747;
	ld.global.u32 	%r748, [%rd10+68];
	xor.b32  	%r1031, %r1031, %r748;
	ld.global.u32 	%r749, [%rd10+72];
	xor.b32  	%r1030, %r1030, %r749;
	ld.global.u32 	%r750, [%rd10+76];
	xor.b32  	%r1029, %r1029, %r750;
$L__BB2_51:
	and.b32  	%r752, %r721, 16;
	setp.eq.s32 	%p29, %r752, 0;
	@%p29 bra 	$L__BB2_53;
	ld.global.u32 	%r753, [%rd10+80];
	xor.b32  	%r1033, %r1033, %r753;
	ld.global.u32 	%r754, [%rd10+84];
	xor.b32  	%r1032, %r1032, %r754;
	ld.global.u32 	%r755, [%rd10+88];
	xor.b32  	%r1031, %r1031, %r755;
	ld.global.u32 	%r756, [%rd10+92];
	xor.b32  	%r1030, %r1030, %r756;
	ld.global.u32 	%r757, [%rd10+96];
	xor.b32  	%r1029, %r1029, %r757;
$L__BB2_53:
	and.b32  	%r759, %r721, 32;
	setp.eq.s32 	%p30, %r759, 0;
	@%p30 bra 	$L__BB2_55;
	ld.global.u32 	%r760, [%rd10+100];
	xor.b32  	%r1033, %r1033, %r760;
	ld.global.u32 	%r761, [%rd10+104];
	xor.b32  	%r1032, %r1032, %r761;
	ld.global.u32 	%r762, [%rd10+108];
	xor.b32  	%r1031, %r1031, %r762;
	ld.global.u32 	%r763, [%rd10+112];
	xor.b32  	%r1030, %r1030, %r763;
	ld.global.u32 	%r764, [%rd10+116];
	xor.b32  	%r1029, %r1029, %r764;
$L__BB2_55:
	and.b32  	%r766, %r721, 64;
	setp.eq.s32 	%p31, %r766, 0;
	@%p31 bra 	$L__BB2_57;
	ld.global.u32 	%r767, [%rd10+120];
	xor.b32  	%r1033, %r1033, %r767;
	ld.global.u32 	%r768, [%rd10+124];
	xor.b32  	%r1032, %r1032, %r768;
	ld.global.u32 	%r769, [%rd10+128];
	xor.b32  	%r1031, %r1031, %r769;
	ld.global.u32 	%r770, [%rd10+132];
	xor.b32  	%r1030, %r1030, %r770;
	ld.global.u32 	%r771, [%rd10+136];
	xor.b32  	%r1029, %r1029, %r771;
$L__BB2_57:
	and.b32  	%r773, %r721, 128;
	setp.eq.s32 	%p32, %r773, 0;
	@%p32 bra 	$L__BB2_59;
	ld.global.u32 	%r774, [%rd10+140];
	xor.b32  	%r1033, %r1033, %r774;
	ld.global.u32 	%r775, [%rd10+144];
	xor.b32  	%r1032, %r1032, %r775;
	ld.global.u32 	%r776, [%rd10+148];
	xor.b32  	%r1031, %r1031, %r776;
	ld.global.u32 	%r777, [%rd10+152];
	xor.b32  	%r1030, %r1030, %r777;
	ld.global.u32 	%r778, [%rd10+156];
	xor.b32  	%r1029, %r1029, %r778;
$L__BB2_59:
	and.b32  	%r780, %r721, 256;
	setp.eq.s32 	%p33, %r780, 0;
	@%p33 bra 	$L__BB2_61;
	ld.global.u32 	%r781, [%rd10+160];
	xor.b32  	%r1033, %r1033, %r781;
	ld.global.u32 	%r782, [%rd10+164];
	xor.b32  	%r1032, %r1032, %r782;
	ld.global.u32 	%r783, [%rd10+168];
	xor.b32  	%r1031, %r1031, %r783;
	ld.global.u32 	%r784, [%rd10+172];
	xor.b32  	%r1030, %r1030, %r784;
	ld.global.u32 	%r785, [%rd10+176];
	xor.b32  	%r1029, %r1029, %r785;
$L__BB2_61:
	and.b32  	%r787, %r721, 512;
	setp.eq.s32 	%p34, %r787, 0;
	@%p34 bra 	$L__BB2_63;
	ld.global.u32 	%r788, [%rd10+180];
	xor.b32  	%r1033, %r1033, %r788;
	ld.global.u32 	%r789, [%rd10+184];
	xor.b32  	%r1032, %r1032, %r789;
	ld.global.u32 	%r790, [%rd10+188];
	xor.b32  	%r1031, %r1031, %r790;
	ld.global.u32 	%r791, [%rd10+192];
	xor.b32  	%r1030, %r1030, %r791;
	ld.global.u32 	%r792, [%rd10+196];
	xor.b32  	%r1029, %r1029, %r792;
$L__BB2_63:
	and.b32  	%r794, %r721, 1024;
	setp.eq.s32 	%p35, %r794, 0;
	@%p35 bra 	$L__BB2_65;
	ld.global.u32 	%r795, [%rd10+200];
	xor.b32  	%r1033, %r1033, %r795;
	ld.global.u32 	%r796, [%rd10+204];
	xor.b32  	%r1032, %r1032, %r796;
	ld.global.u32 	%r797, [%rd10+208];
	xor.b32  	%r1031, %r1031, %r797;
	ld.global.u32 	%r798, [%rd10+212];
	xor.b32  	%r1030, %r1030, %r798;
	ld.global.u32 	%r799, [%rd10+216];
	xor.b32  	%r1029, %r1029, %r799;
$L__BB2_65:
	and.b32  	%r801, %r721, 2048;
	setp.eq.s32 	%p36, %r801, 0;
	@%p36 bra 	$L__BB2_67;
	ld.global.u32 	%r802, [%rd10+220];
	xor.b32  	%r1033, %r1033, %r802;
	ld.global.u32 	%r803, [%rd10+224];
	xor.b32  	%r1032, %r1032, %r803;
	ld.global.u32 	%r804, [%rd10+228];
	xor.b32  	%r1031, %r1031, %r804;
	ld.global.u32 	%r805, [%rd10+232];
	xor.b32  	%r1030, %r1030, %r805;
	ld.global.u32 	%r806, [%rd10+236];
	xor.b32  	%r1029, %r1029, %r806;
$L__BB2_67:
	and.b32  	%r808, %r721, 4096;
	setp.eq.s32 	%p37, %r808, 0;
	@%p37 bra 	$L__BB2_69;
	ld.global.u32 	%r809, [%rd10+240];
	xor.b32  	%r1033, %r1033, %r809;
	ld.global.u32 	%r810, [%rd10+244];
	xor.b32  	%r1032, %r1032, %r810;
	ld.global.u32 	%r811, [%rd10+248];
	xor.b32  	%r1031, %r1031, %r811;
	ld.global.u32 	%r812, [%rd10+252];
	xor.b32  	%r1030, %r1030, %r812;
	ld.global.u32 	%r813, [%rd10+256];
	xor.b32  	%r1029, %r1029, %r813;
$L__BB2_69:
	and.b32  	%r815, %r721, 8192;
	setp.eq.s32 	%p38, %r815, 0;
	@%p38 bra 	$L__BB2_71;
	ld.global.u32 	%r816, [%rd10+260];
	xor.b32  	%r1033, %r1033, %r816;
	ld.global.u32 	%r817, [%rd10+264];
	xor.b32  	%r1032, %r1032, %r817;
	ld.global.u32 	%r818, [%rd10+268];
	xor.b32  	%r1031, %r1031, %r818;
	ld.global.u32 	%r819, [%rd10+272];
	xor.b32  	%r1030, %r1030, %r819;
	ld.global.u32 	%r820, [%rd10+276];
	xor.b32  	%r1029, %r1029, %r820;
$L__BB2_71:
	and.b32  	%r822, %r721, 16384;
	setp.eq.s32 	%p39, %r822, 0;
	@%p39 bra 	$L__BB2_73;
	ld.global.u32 	%r823, [%rd10+280];
	xor.b32  	%r1033, %r1033, %r823;
	ld.global.u32 	%r824, [%rd10+284];
	xor.b32  	%r1032, %r1032, %r824;
	ld.global.u32 	%r825, [%rd10+288];
	xor.b32  	%r1031, %r1031, %r825;
	ld.global.u32 	%r826, [%rd10+292];
	xor.b32  	%r1030, %r1030, %r826;
	ld.global.u32 	%r827, [%rd10+296];
	xor.b32  	%r1029, %r1029, %r827;
$L__BB2_73:
	and.b32  	%r829, %r721, 32768;
	setp.eq.s32 	%p40, %r829, 0;
	@%p40 bra 	$L__BB2_75;
	ld.global.u32 	%r830, [%rd10+300];
	xor.b32  	%r1033, %r1033, %r830;
	ld.global.u32 	%r831, [%rd10+304];
	xor.b32  	%r1032, %r1032, %r831;
	ld.global.u32 	%r832, [%rd10+308];
	xor.b32  	%r1031, %r1031, %r832;
	ld.global.u32 	%r833, [%rd10+312];
	xor.b32  	%r1030, %r1030, %r833;
	ld.global.u32 	%r834, [%rd10+316];
	xor.b32  	%r1029, %r1029, %r834;
$L__BB2_75:
	add.s32 	%r1120, %r1120, 16;
	setp.ne.s32 	%p41, %r1120, 32;
	@%p41 bra 	$L__BB2_43;
	mad.lo.s32 	%r835, %r1114, -31, %r197;
	add.s32 	%r1114, %r835, 1;
	setp.ne.s32 	%p42, %r1114, 5;
	@%p42 bra 	$L__BB2_42;
	st.local.u32 	[%rd4+4], %r1033;
	st.local.v2.u32 	[%rd4+8], {%r1032, %r1031};
	st.local.v2.u32 	[%rd4+16], {%r1030, %r1029};
	setp.ne.s64 	%p43, %rd7, 3;
	@%p43 bra 	$L__BB2_115;
	mov.b32 	%r1029, 0;
	mov.u32 	%r1030, %r1029;
	mov.u32 	%r1031, %r1029;
	mov.u32 	%r1032, %r1029;
	mov.u32 	%r1033, %r1029;
	mov.u32 	%r1206, %r1029;
$L__BB2_79:
	mul.wide.u32 	%rd37, %r1206, 4;
	add.s64 	%rd38, %rd4, %rd37;
	ld.local.u32 	%r372, [%rd38+4];
	shl.b32 	%r373, %r1206, 5;
	mov.b32 	%r1212, 0;
$L__BB2_80:
	.pragma "nounroll";
	shr.u32 	%r838, %r372, %r1212;
	and.b32  	%r839, %r838, 1;
	setp.eq.b32 	%p44, %r839, 1;
	not.pred 	%p45, %p44;
	add.s32 	%r840, %r373, %r1212;
	mul.lo.s32 	%r841, %r840, 5;
	mul.wide.u32 	%rd39, %r841, 4;
	add.s64 	%rd11, %rd8, %rd39;
	@%p45 bra 	$L__BB2_82;
	ld.global.u32 	%r842, [%rd11];
	xor.b32  	%r1033, %r1033, %r842;
	ld.global.u32 	%r843, [%rd11+4];
	xor.b32  	%r1032, %r1032, %r843;
	ld.global.u32 	%r844, [%rd11+8];
	xor.b32  	%r1031, %r1031, %r844;
	ld.global.u32 	%r845, [%rd11+12];
	xor.b32  	%r1030, %r1030, %r845;
	ld.global.u32 	%r846, [%rd11+16];
	xor.b32  	%r1029, %r1029, %r846;
$L__BB2_82:
	and.b32  	%r848, %r838, 2;
	setp.eq.s32 	%p46, %r848, 0;
	@%p46 bra 	$L__BB2_84;
	ld.global.u32 	%r849, [%rd11+20];
	xor.b32  	%r1033, %r1033, %r849;
	ld.global.u32 	%r850, [%rd11+24];
	xor.b32  	%r1032, %r1032, %r850;
	ld.global.u32 	%r851, [%rd11+28];
	xor.b32  	%r1031, %r1031, %r851;
	ld.global.u32 	%r852, [%rd11+32];
	xor.b32  	%r1030, %r1030, %r852;
	ld.global.u32 	%r853, [%rd11+36];
	xor.b32  	%r1029, %r1029, %r853;
$L__BB2_84:
	and.b32  	%r855, %r838, 4;
	setp.eq.s32 	%p47, %r855, 0;
	@%p47 bra 	$L__BB2_86;
	ld.global.u32 	%r856, [%rd11+40];
	xor.b32  	%r1033, %r1033, %r856;
	ld.global.u32 	%r857, [%rd11+44];
	xor.b32  	%r1032, %r1032, %r857;
	ld.global.u32 	%r858, [%rd11+48];
	xor.b32  	%r1031, %r1031, %r858;
	ld.global.u32 	%r859, [%rd11+52];
	xor.b32  	%r1030, %r1030, %r859;
	ld.global.u32 	%r860, [%rd11+56];
	xor.b32  	%r1029, %r1029, %r860;
$L__BB2_86:
	and.b32  	%r862, %r838, 8;
	setp.eq.s32 	%p48, %r862, 0;
	@%p48 bra 	$L__BB2_88;
	ld.global.u32 	%r863, [%rd11+60];
	xor.b32  	%r1033, %r1033, %r863;
	ld.global.u32 	%r864, [%rd11+64];
	xor.b32  	%r1032, %r1032, %r864;
	ld.global.u32 	%r865, [%rd11+68];
	xor.b32  	%r1031, %r1031, %r865;
	ld.global.u32 	%r866, [%rd11+72];
	xor.b32  	%r1030, %r1030, %r866;
	ld.global.u32 	%r867, [%rd11+76];
	xor.b32  	%r1029, %r1029, %r867;
$L__BB2_88:
	and.b32  	%r869, %r838, 16;
	setp.eq.s32 	%p49, %r869, 0;
	@%p49 bra 	$L__BB2_90;
	ld.global.u32 	%r870, [%rd11+80];
	xor.b32  	%r1033, %r1033, %r870;
	ld.global.u32 	%r871, [%rd11+84];
	xor.b32  	%r1032, %r1032, %r871;
	ld.global.u32 	%r872, [%rd11+88];
	xor.b32  	%r1031, %r1031, %r872;
	ld.global.u32 	%r873, [%rd11+92];
	xor.b32  	%r1030, %r1030, %r873;
	ld.global.u32 	%r874, [%rd11+96];
	xor.b32  	%r1029, %r1029, %r874;
$L__BB2_90:
	and.b32  	%r876, %r838, 32;
	setp.eq.s32 	%p50, %r876, 0;
	@%p50 bra 	$L__BB2_92;
	ld.global.u32 	%r877, [%rd11+100];
	xor.b32  	%r1033, %r1033, %r877;
	ld.global.u32 	%r878, [%rd11+104];
	xor.b32  	%r1032, %r1032, %r878;
	ld.global.u32 	%r879, [%rd11+108];
	xor.b32  	%r1031, %r1031, %r879;
	ld.global.u32 	%r880, [%rd11+112];
	xor.b32  	%r1030, %r1030, %r880;
	ld.global.u32 	%r881, [%rd11+116];
	xor.b32  	%r1029, %r1029, %r881;
$L__BB2_92:
	and.b32  	%r883, %r838, 64;
	setp.eq.s32 	%p51, %r883, 0;
	@%p51 bra 	$L__BB2_94;
	ld.global.u32 	%r884, [%rd11+120];
	xor.b32  	%r1033, %r1033, %r884;
	ld.global.u32 	%r885, [%rd11+124];
	xor.b32  	%r1032, %r1032, %r885;
	ld.global.u32 	%r886, [%rd11+128];
	xor.b32  	%r1031, %r1031, %r886;
	ld.global.u32 	%r887, [%rd11+132];
	xor.b32  	%r1030, %r1030, %r887;
	ld.global.u32 	%r888, [%rd11+136];
	xor.b32  	%r1029, %r1029, %r888;
$L__BB2_94:
	and.b32  	%r890, %r838, 128;
	setp.eq.s32 	%p52, %r890, 0;
	@%p52 bra 	$L__BB2_96;
	ld.global.u32 	%r891, [%rd11+140];
	xor.b32  	%r1033, %r1033, %r891;
	ld.global.u32 	%r892, [%rd11+144];
	xor.b32  	%r1032, %r1032, %r892;
	ld.global.u32 	%r893, [%rd11+148];
	xor.b32  	%r1031, %r1031, %r893;
	ld.global.u32 	%r894, [%rd11+152];
	xor.b32  	%r1030, %r1030, %r894;
	ld.global.u32 	%r895, [%rd11+156];
	xor.b32  	%r1029, %r1029, %r895;
$L__BB2_96:
	and.b32  	%r897, %r838, 256;
	setp.eq.s32 	%p53, %r897, 0;
	@%p53 bra 	$L__BB2_98;
	ld.global.u32 	%r898, [%rd11+160];
	xor.b32  	%r1033, %r1033, %r898;
	ld.global.u32 	%r899, [%rd11+164];
	xor.b32  	%r1032, %r1032, %r899;
	ld.global.u32 	%r900, [%rd11+168];
	xor.b32  	%r1031, %r1031, %r900;
	ld.global.u32 	%r901, [%rd11+172];
	xor.b32  	%r1030, %r1030, %r901;
	ld.global.u32 	%r902, [%rd11+176];
	xor.b32  	%r1029, %r1029, %r902;
$L__BB2_98:
	and.b32  	%r904, %r838, 512;
	setp.eq.s32 	%p54, %r904, 0;
	@%p54 bra 	$L__BB2_100;
	ld.global.u32 	%r905, [%rd11+180];
	xor.b32  	%r1033, %r1033, %r905;
	ld.global.u32 	%r906, [%rd11+184];
	xor.b32  	%r1032, %r1032, %r906;
	ld.global.u32 	%r907, [%rd11+188];
	xor.b32  	%r1031, %r1031, %r907;
	ld.global.u32 	%r908, [%rd11+192];
	xor.b32  	%r1030, %r1030, %r908;
	ld.global.u32 	%r909, [%rd11+196];
	xor.b32  	%r1029, %r1029, %r909;
$L__BB2_100:
	and.b32  	%r911, %r838, 1024;
	setp.eq.s32 	%p55, %r911, 0;
	@%p55 bra 	$L__BB2_102;
	ld.global.u32 	%r912, [%rd11+200];
	xor.b32  	%r1033, %r1033, %r912;
	ld.global.u32 	%r913, [%rd11+204];
	xor.b32  	%r1032, %r1032, %r913;
	ld.global.u32 	%r914, [%rd11+208];
	xor.b32  	%r1031, %r1031, %r914;
	ld.global.u32 	%r915, [%rd11+212];
	xor.b32  	%r1030, %r1030, %r915;
	ld.global.u32 	%r916, [%rd11+216];
	xor.b32  	%r1029, %r1029, %r916;
$L__BB2_102:
	and.b32  	%r918, %r838, 2048;
	setp.eq.s32 	%p56, %r918, 0;
	@%p56 bra 	$L__BB2_104;
	ld.global.u32 	%r919, [%rd11+220];
	xor.b32  	%r1033, %r1033, %r919;
	ld.global.u32 	%r920, [%rd11+224];
	xor.b32  	%r1032, %r1032, %r920;
	ld.global.u32 	%r921, [%rd11+228];
	xor.b32  	%r1031, %r1031, %r921;
	ld.global.u32 	%r922, [%rd11+232];
	xor.b32  	%r1030, %r1030, %r922;
	ld.global.u32 	%r923, [%rd11+236];
	xor.b32  	%r1029, %r1029, %r923;
$L__BB2_104:
	and.b32  	%r925, %r838, 4096;
	setp.eq.s32 	%p57, %r925, 0;
	@%p57 bra 	$L__BB2_106;
	ld.global.u32 	%r926, [%rd11+240];
	xor.b32  	%r1033, %r1033, %r926;
	ld.global.u32 	%r927, [%rd11+244];
	xor.b32  	%r1032, %r1032, %r927;
	ld.global.u32 	%r928, [%rd11+248];
	xor.b32  	%r1031, %r1031, %r928;
	ld.global.u32 	%r929, [%rd11+252];
	xor.b32  	%r1030, %r1030, %r929;
	ld.global.u32 	%r930, [%rd11+256];
	xor.b32  	%r1029, %r1029, %r930;
$L__BB2_106:
	and.b32  	%r932, %r838, 8192;
	setp.eq.s32 	%p58, %r932, 0;
	@%p58 bra 	$L__BB2_108;
	ld.global.u32 	%r933, [%rd11+260];
	xor.b32  	%r1033, %r1033, %r933;
	ld.global.u32 	%r934, [%rd11+264];
	xor.b32  	%r1032, %r1032, %r934;
	ld.global.u32 	%r935, [%rd11+268];
	xor.b32  	%r1031, %r1031, %r935;
	ld.global.u32 	%r936, [%rd11+272];
	xor.b32  	%r1030, %r1030, %r936;
	ld.global.u32 	%r937, [%rd11+276];
	xor.b32  	%r1029, %r1029, %r937;
$L__BB2_108:
	and.b32  	%r939, %r838, 16384;
	setp.eq.s32 	%p59, %r939, 0;
	@%p59 bra 	$L__BB2_110;
	ld.global.u32 	%r940, [%rd11+280];
	xor.b32  	%r1033, %r1033, %r940;
	ld.global.u32 	%r941, [%rd11+284];
	xor.b32  	%r1032, %r1032, %r941;
	ld.global.u32 	%r942, [%rd11+288];
	xor.b32  	%r1031, %r1031, %r942;
	ld.global.u32 	%r943, [%rd11+292];
	xor.b32  	%r1030, %r1030, %r943;
	ld.global.u32 	%r944, [%rd11+296];
	xor.b32  	%r1029, %r1029, %r944;
$L__BB2_110:
	and.b32  	%r946, %r838, 32768;
	setp.eq.s32 	%p60, %r946, 0;
	@%p60 bra 	$L__BB2_112;
	ld.global.u32 	%r947, [%rd11+300];
	xor.b32  	%r1033, %r1033, %r947;
	ld.global.u32 	%r948, [%rd11+304];
	xor.b32  	%r1032, %r1032, %r948;
	ld.global.u32 	%r949, [%rd11+308];
	xor.b32  	%r1031, %r1031, %r949;
	ld.global.u32 	%r950, [%rd11+312];
	xor.b32  	%r1030, %r1030, %r950;
	ld.global.u32 	%r951, [%rd11+316];
	xor.b32  	%r1029, %r1029, %r951;
$L__BB2_112:
	add.s32 	%r1212, %r1212, 16;
	setp.ne.s32 	%p61, %r1212, 32;
	@%p61 bra 	$L__BB2_80;
	mad.lo.s32 	%r952, %r1206, -31, %r373;
	add.s32 	%r1206, %r952, 1;
	setp.ne.s32 	%p62, %r1206, 5;
	@%p62 bra 	$L__BB2_79;
	st.local.u32 	[%rd4+4], %r1033;
	st.local.v2.u32 	[%rd4+8], {%r1032, %r1031};
	st.local.v2.u32 	[%rd4+16], {%r1030, %r1029};
$L__BB2_115:
	shr.u64 	%rd48, %rd6, 2;
	add.s32 	%r1016, %r1016, 1;
	setp.gt.u64 	%p63, %rd6, 3;
	@%p63 bra 	$L__BB2_3;
$L__BB2_116:
	ld.param.u32 	%r1010, [_Z20adaptiveMutateKernelPaPfP10SpatialDNAim_param_3];
	ld.param.u64 	%rd47, [_Z20adaptiveMutateKernelPaPfP10SpatialDNAim_param_2];
	neg.s32 	%r1304, %r1010;
	cvta.to.global.u64 	%rd40, %rd47;
	add.s64 	%rd49, %rd40, 8;
	mov.b32 	%r1311, 0;
	mov.u32 	%r1303, %r1;
$L__BB2_117:
	setp.eq.s32 	%p64, %r1304, 0;
	@%p64 bra 	$L__BB2_123;
	ld.param.u64 	%rd46, [_Z20adaptiveMutateKernelPaPfP10SpatialDNAim_param_1];
	ld.param.u64 	%rd45, [_Z20adaptiveMutateKernelPaPfP10SpatialDNAim_param_0];
	cvt.s64.s32 	%rd41, %r1303;
	mul.wide.s32 	%rd42, %r1303, 4;
	cvta.to.global.u64 	%rd43, %rd46;
	add.s64 	%rd15, %rd43, %rd42;
	cvta.to.global.u64 	%rd44, %rd45;
	add.s64 	%rd16, %rd44, %rd41;
	shr.u32 	%r954, %r1033, 2;
	xor.b32  	%r955, %r954, %r1033;
	shl.b32 	%r956, %r1029, 4;
	shl.b32 	%r957, %r955, 1;
	xor.b32  	%r958, %r957, %r956;
	xor.b32  	%r959, %r958, %r955;
	xor.b32  	%r1315, %r959, %r1029;
	add.s32 	%r564, %r1318, 362437;
	add.s32 	%r960, %r1315, %r564;
	cvt.rn.f32.u32 	%f6, %r960;
	fma.rn.f32 	%f7, %f6, 0f2F800000, 0f2F000000;
	setp.geu.f32 	%p65, %f7, 0f3D4CCCCD;
	@%p65 bra 	$L__BB2_120;
	shr.u32 	%r961, %r1032, 2;
	xor.b32  	%r962, %r961, %r1032;
	shl.b32 	%r963, %r1315, 4;
	shl.b32 	%r964, %r962, 1;
	xor.b32  	%r965, %r964, %r963;
	xor.b32  	%r966, %r965, %r962;
	xor.b32  	%r1314, %r966, %r1315;
	add.s32 	%r967, %r1318, %r1314;
	add.s32 	%r968, %r967, 724874;
	cvt.rn.f32.u32 	%f8, %r968;
	fma.rn.f32 	%f9, %f8, 0f2F800000, 0f2F000000;
	fma.rn.f32 	%f10, %f9, 0f40400000, 0fBF800000;
	cvt.rzi.s32.f32 	%r969, %f10;
	st.global.u8 	[%rd16], %r969;
	shr.u32 	%r970, %r1031, 2;
	xor.b32  	%r971, %r970, %r1031;
	shl.b32 	%r972, %r1314, 4;
	shl.b32 	%r973, %r971, 1;
	xor.b32  	%r974, %r973, %r972;
	xor.b32  	%r975, %r974, %r971;
	xor.b32  	%r1313, %r975, %r1314;
	add.s32 	%r1318, %r1318, 1087311;
	add.s32 	%r976, %r1313, %r1318;
	cvt.rn.f32.u32 	%f11, %r976;
	fma.rn.f32 	%f12, %f11, 0f2F800000, 0f2F000000;
	fma.rn.f32 	%f13, %f12, 0f40000000, 0fBF800000;
	st.global.f32 	[%rd15], %f13;
	mov.u32 	%r1316, %r1029;
	mov.u32 	%r1033, %r1030;
	bra.uni 	$L__BB2_121;
$L__BB2_120:
	st.global.u8 	[%rd16], %rs1;
	st.global.f32 	[%rd15], %f1;
	mov.u32 	%r1318, %r564;
	mov.u32 	%r1313, %r1315;
	mov.u32 	%r1314, %r1029;
	mov.u32 	%r1315, %r1030;
	mov.u32 	%r1316, %r1031;
	mov.u32 	%r1033, %r1032;
$L__BB2_121:
	setp.ne.s32 	%p66, %r1, 0;
	mov.u32 	%r1029, %r1313;
	mov.u32 	%r1030, %r1314;
	mov.u32 	%r1031, %r1315;
	mov.u32 	%r1032, %r1316;
	@%p66 bra 	$L__BB2_123;
	and.b32  	%r977, %r1311, 1;
	setp.eq.b32 	%p67, %r977, 1;
	selp.f32 	%f14, 0f3F800000, 0f3DCCCCCD, %p67;
	shr.u32 	%r978, %r1033, 2;
	xor.b32  	%r979, %r978, %r1033;
	shl.b32 	%r980, %r1313, 4;
	shl.b32 	%r981, %r979, 1;
	xor.b32  	%r982, %r981, %r980;
	xor.b32  	%r983, %r982, %r979;
	xor.b32  	%r1032, %r983, %r1313;
	add.s32 	%r984, %r1318, %r1032;
	add.s32 	%r985, %r984, 362437;
	cvt.rn.f32.u32 	%f15, %r985;
	fma.rn.f32 	%f16, %f15, 0f2F800000, 0f2F000000;
	add.f32 	%f17, %f16, 0fBF000000;
	add.f32 	%f18, %f17, %f17;
	fma.rn.f32 	%f19, %f14, %f18, %f2;
	st.global.f32 	[%rd49+-8], %f19;
	shr.u32 	%r986, %r1316, 2;
	xor.b32  	%r987, %r986, %r1316;
	shl.b32 	%r988, %r1032, 4;
	shl.b32 	%r989, %r987, 1;
	xor.b32  	%r990, %r989, %r988;
	xor.b32  	%r991, %r990, %r987;
	xor.b32  	%r1031, %r991, %r1032;
	add.s32 	%r992, %r1318, %r1031;
	add.s32 	%r993, %r992, 724874;
	cvt.rn.f32.u32 	%f20, %r993;
	fma.rn.f32 	%f21, %f20, 0f2F800000, 0f2F000000;
	add.f32 	%f22, %f21, 0fBF000000;
	add.f32 	%f23, %f22, %f22;
	fma.rn.f32 	%f24, %f14, %f23, %f3;
	st.global.f32 	[%rd49+-4], %f24;
	shr.u32 	%r994, %r1315, 2;
	xor.b32  	%r995, %r994, %r1315;
	shl.b32 	%r996, %r1031, 4;
	shl.b32 	%r997, %r995, 1;
	xor.b32  	%r998, %r997, %r996;
	xor.b32  	%r999, %r998, %r995;
	xor.b32  	%r1030, %r999, %r1031;
	add.s32 	%r1000, %r1318, %r1030;
	add.s32 	%r1001, %r1000, 1087311;
	cvt.rn.f32.u32 	%f25, %r1001;
	fma.rn.f32 	%f26, %f25, 0f2F800000, 0f2F000000;
	add.f32 	%f27, %f26, 0fBF000000;
	add.f32 	%f28, %f27, %f27;
	fma.rn.f32 	%f29, %f14, %f28, %f4;
	st.global.f32 	[%rd49], %f29;
	shr.u32 	%r1002, %r1314, 2;
	xor.b32  	%r1003, %r1002, %r1314;
	shl.b32 	%r1004, %r1030, 4;
	shl.b32 	%r1005, %r1003, 1;
	xor.b32  	%r1006, %r1005, %r1004;
	xor.b32  	%r1007, %r1006, %r1003;
	xor.b32  	%r1029, %r1007, %r1030;
	add.s32 	%r1318, %r1318, 1449748;
	add.s32 	%r1008, %r1029, %r1318;
	cvt.rn.f32.u32 	%f30, %r1008;
	fma.rn.f32 	%f31, %f30, 0f2F800000, 0f2F000000;
	add.f32 	%f32, %f31, 0fBF000000;
	mul.f32 	%f33, %f32, 0f3F000000;
	fma.rn.f32 	%f34, %f14, %f33, %f5;
	st.global.f32 	[%rd49+4], %f34;
	mov.u32 	%r1033, %r1313;
$L__BB2_123:
	add.s32 	%r1311, %r1311, 1;
	add.s32 	%r1304, %r1304, 1;
	add.s32 	%r1303, %r1303, 262144;
	add.s64 	%rd49, %rd49, 16;
	setp.ne.s32 	%p68, %r1311, 64;
	@%p68 bra 	$L__BB2_117;
$L__BB2_124:
	ret;

}


// ===== COMPILED SASS (sm_100) =====

	.target	sm_100

	.elftype	@"ET_EXEC"


//--------------------- .note.nv.tkinfo           --------------------------
	.section	.note.nv.tkinfo,"",@"SHT_NOTE"
	.sectionflags	@"SHF_NOTE_NV_TKINFO"
	.tkinfo
        /*0018*/ 	.word	0x00000002
        /*0030*/ 	.string	""
        /*0030*/ 	.string	"ptxas"
        /*0030*/ 	.string	"Cuda compilation tools, release 13.0, V13.0.88"
        /*0030*/ 	.string	"Build cuda_13.0.r13.0/compiler.36424714_0"
        /*0030*/ 	.string	"-arch sm_100 -m 64 "



//--------------------- .note.nv.cuinfo           --------------------------
	.section	.note.nv.cuinfo,"",@"SHT_NOTE"
	.sectionflags	@"SHF_NOTE_NV_CUINFO"
        /*0018*/ 	.short	0x0002
        /*001a*/ 	.short	0x0064
        /*001c*/ 	.short	0x0082
	.zero		2


//--------------------- .nv.info                  --------------------------
	.section	.nv.info,"",@"SHT_CUDA_INFO"
	.align	4


	//----- nvinfo : EIATTR_REGCOUNT
	.align		4
        /*0000*/ 	.byte	0x04, 0x2f
        /*0002*/ 	.short	(.L_10 - .L_9)
	.align		4
.L_9:
        /*0004*/ 	.word	index@(_Z17dnaAdaptiveKernelPaS_P10SpatialDNAPi)
        /*0008*/ 	.word	0x00000012


	//----- nvinfo : EIATTR_FRAME_SIZE
	.align		4
.L_10:
        /*000c*/ 	.byte	0x04, 0x11
        /*000e*/ 	.short	(.L_12 - .L_11)
	.align		4
.L_11:
        /*0010*/ 	.word	index@(_Z17dnaAdaptiveKernelPaS_P10SpatialDNAPi)
        /*0014*/ 	.word	0x00000000


	//----- nvinfo : EIATTR_REGCOUNT
	.align		4
.L_12:
        /*0018*/ 	.byte	0x04, 0x2f
        /*001a*/ 	.short	(.L_14 - .L_13)
	.align		4
.L_13:
        /*001c*/ 	.word	index@(_Z18tradAdaptiveKernelPfS_P10SpatialDNAS_)
        /*0020*/ 	.word	0x00000012


	//----- nvinfo : EIATTR_FRAME_SIZE
	.align		4
.L_14:
        /*0024*/ 	.byte	0x04, 0x11
        /*0026*/ 	.short	(.L_16 - .L_15)
	.align		4
.L_15:
        /*0028*/ 	.word	index@(_Z18tradAdaptiveKernelPfS_P10SpatialDNAS_)
        /*002c*/ 	.word	0x00000000


	//----- nvinfo : EIATTR_REGCOUNT
	.align		4
.L_16:
        /*0030*/ 	.byte	0x04, 0x2f
        /*0032*/ 	.short	(.L_18 - .L_17)
	.align		4
.L_17:
        /*0034*/ 	.word	index@(_Z20adaptiveMutateKernelPaPfP10SpatialDNAim)
        /*0038*/ 	.word	0x00000020


	//----- nvinfo : EIATTR_FRAME_SIZE
	.align		4
.L_18:
        /*003c*/ 	.byte	0x04, 0x11
        /*003e*/ 	.short	(.L_20 - .L_19)
	.align		4
.L_19:
        /*0040*/ 	.word	index@(_Z20adaptiveMutateKernelPaPfP10SpatialDNAim)
        /*0044*/ 	.word	0x00000030


	//----- nvinfo : EIATTR_MIN_STACK_SIZE
	.align		4
.L_20:
        /*0048*/ 	.byte	0x04, 0x12
        /*004a*/ 	.short	(.L_22 - .L_21)
	.align		4
.L_21:
        /*004c*/ 	.word	index@(_Z20adaptiveMutateKernelPaPfP10SpatialDNAim)
        /*0050*/ 	.word	0x00000030


	//----- nvinfo : EIATTR_MIN_STACK_SIZE
	.align		4
.L_22:
        /*0054*/ 	.byte	0x04, 0x12
        /*0056*/ 	.short	(.L_24 - .L_23)
	.align		4
.L_23:
        /*0058*/ 	.word	index@(_Z18tradAdaptiveKernelPfS_P10SpatialDNAS_)
        /*005c*/ 	.word	0x00000000


	//----- nvinfo : EIATTR_MIN_STACK_SIZE
	.align		4
.L_24:
        /*0060*/ 	.byte	0x04, 0x12
        /*0062*/ 	.short	(.L_26 - .L_25)
	.align		4
.L_25:
        /*0064*/ 	.word	index@(_Z17dnaAdaptiveKernelPaS_P10SpatialDNAPi)
        /*0068*/ 	.word	0x00000000
.L_26:


//--------------------- .nv.compat                --------------------------
	.section	.nv.compat,"",@"SHT_CUDA_COMPAT_INFO"
	.align	4
        /*0000*/ 	.byte	0x02, 0x09, 0x00, 0x00, 0x02, 0x02, 0x01, 0x00, 0x02, 0x05, 0x05, 0x00, 0x03, 0x07, 0x01, 0x01
        /*0010*/ 	.byte	0x02, 0x03, 0x00, 0x00, 0x02, 0x06, 0x01, 0x00, 0x04, 0x0b, 0x08, 0x00, 0x01, 0x00, 0x00, 0x00
        /*0020*/ 	.byte	0x00, 0x00, 0x00, 0x00


//--------------------- .nv.info._Z20adaptiveMutateKernelPaPfP10SpatialDNAim --------------------------
	.section	.nv.info._Z20adaptiveMutateKernelPaPfP10SpatialDNAim,"",@"SHT_CUDA_INFO"
	.sectionflags	@""
	.align	4


	//----- nvinfo : EIATTR_CUDA_API_VERSION
	.align		4
        /*0000*/ 	.byte	0x04, 0x37
        /*0002*/ 	.short	(.L_28 - .L_27)
.L_27:
        /*0004*/ 	.word	0x00000082


	//----- nvinfo : EIATTR_KPARAM_INFO
	.align		4
.L_28:
        /*0008*/ 	.byte	0x04, 0x17
        /*000a*/ 	.short	(.L_30 - .L_29)
.L_29:
        /*000c*/ 	.word	0x00000000
        /*0010*/ 	.short	0x0004
        /*0012*/ 	.short	0x0020
        /*0014*/ 	.byte	0x00, 0xf0, 0x21, 0x00


	//----- nvinfo : EIATTR_KPARAM_INFO
	.align		4
.L_30:
        /*0018*/ 	.byte	0x04, 0x17
        /*001a*/ 	.short	(.L_32 - .L_31)
.L_31:
        /*001c*/ 	.word	0x00000000
        /*0020*/ 	.short	0x0003
        /*0022*/ 	.short	0x0018
        /*0024*/ 	.byte	0x00, 0xf0, 0x11, 0x00


	//----- nvinfo : EIATTR_KPARAM_INFO
	.align		4
.L_32:
        /*0028*/ 	.byte	0x04, 0x17
        /*002a*/ 	.short	(.L_34 - .L_33)
.L_33:
        /*002c*/ 	.word	0x00000000
        /*0030*/ 	.short	0x0002
        /*0032*/ 	.short	0x0010
        /*0034*/ 	.byte	0x00, 0xf5, 0x21, 0x00


	//----- nvinfo : EIATTR_KPARAM_INFO
	.align		4
.L_34:
        /*0038*/ 	.byte	0x04, 0x17
        /*003a*/ 	.short	(.L_36 - .L_35)
.L_35:
        /*003c*/ 	.word	0x00000000
        /*0040*/ 	.short	0x0001
        /*0042*/ 	.short	0x0008
        /*0044*/ 	.byte	0x00, 0xf5, 0x21, 0x00


	//----- nvinfo : EIATTR_KPARAM_INFO
	.align		4
.L_36:
        /*0048*/ 	.byte	0x04, 0x17
        /*004a*/ 	.short	(.L_38 - .L_37)
.L_37:
        /*004c*/ 	.word	0x00000000
        /*0050*/ 	.short	0x0000
        /*0052*/ 	.short	0x0000
        /*0054*/ 	.byte	0x00, 0xf5, 0x21, 0x00


	//----- nvinfo : EIATTR_SPARSE_MMA_MASK
	.align		4
.L_38:
        /*0058*/ 	.byte	0x03, 0x50
        /*005a*/ 	.short	0x0000


	//----- nvinfo : EIATTR_MAXREG_COUNT
	.align		4
        /*005c*/ 	.byte	0x03, 0x1b
        /*005e*/ 	.short	0x00ff


	//----- nvinfo : EIATTR_MERCURY_ISA_VERSION
	.align		4
        /*0060*/ 	.byte	0x03, 0x5f
        /*0062*/ 	.short	0x0101


	//----- nvinfo : EIATTR_VRC_CTA_INIT_COUNT
	.align		4
        /*0064*/ 	.byte	0x02, 0x4a
	.zero		1
	.zero		1


	//----- nvinfo : EIATTR_EXIT_INSTR_OFFSETS
	.align		4
        /*0068*/ 	.byte	0x04, 0x1c
        /*006a*/ 	.short	(.L_40 - .L_39)


	//   ....[0]....
.L_39:
        /*006c*/ 	.word	0x00000070


	//   ....[1]....
        /*0070*/ 	.word	0x000030e0


	//----- nvinfo : EIATTR_CRS_STACK_SIZE
	.align		4
.L_40:
        /*0074*/ 	.byte	0x04, 0x1e
        /*0076*/ 	.short	(.L_42 - .L_41)
.L_41:
        /*0078*/ 	.word	0x00000000


	//----- nvinfo : EIATTR_CBANK_PARAM_SIZE
	.align		4
.L_42:
        /*007c*/ 	.byte	0x03, 0x19
        /*007e*/ 	.short	0x0028


	//----- nvinfo : EIATTR_PARAM_CBANK
	.align		4
        /*0080*/ 	.byte	0x04, 0x0a
        /*0082*/ 	.short	(.L_44 - .L_43)
	.align		4
.L_43:
        /*0084*/ 	.word	index@(.nv.constant0._Z20adaptiveMutateKernelPaPfP10SpatialDNAim)
        /*0088*/ 	.short	0x0380
        /*008a*/ 	.short	0x0028


	//----- nvinfo : EIATTR_SW_WAR
	.align		4
.L_44:
        /*008c*/ 	.byte	0x04, 0x36
        /*008e*/ 	.short	(.L_46 - .L_45)
.L_45:
        /*0090*/ 	.word	0x00000008
.L_46:


//--------------------- .nv.info._Z18tradAdaptiveKernelPfS_P10SpatialDNAS_ --------------------------
	.section	.nv.info._Z18tradAdaptiveKernelPfS_P10SpatialDNAS_,"",@"SHT_CUDA_INFO"
	.sectionflags	@""
	.align	4


	//----- nvinfo : EIATTR_CUDA_API_VERSION
	.align		4
        /*0000*/ 	.byte	0x04, 0x37
        /*0002*/ 	.short	(.L_48 - .L_47)
.L_47:
        /*0004*/ 	.word	0x00000082


	//----- nvinfo : EIATTR_KPARAM_INFO
	.align		4
.L_48:
        /*0008*/ 	.byte	0x04, 0x17
        /*000a*/ 	.short	(.L_50 - .L_49)
.L_49:
        /*000c*/ 	.word	0x00000000
        /*0010*/ 	.short	0x0003
        /*0012*/ 	.short	0x0018
        /*0014*/ 	.byte	0x00, 0xf5, 0x21, 0x00


	//----- nvinfo : EIATTR_KPARAM_INFO
	.align		4
.L_50:
        /*0018*/ 	.byte	0x04, 0x17
        /*001a*/ 	.short	(.L_52 - .L_51)
.L_51:
        /*001c*/ 	.word	0x00000000
        /*0020*/ 	.short	0x0002
        /*0022*/ 	.short	0x0010
        /*0024*/ 	.byte	0x00, 0xf5, 0x21, 0x00


	//----- nvinfo : EIATTR_KPARAM_INFO
	.align		4
.L_52:
        /*0028*/ 	.byte	0x04, 0x17
        /*002a*/ 	.short	(.L_54 - .L_53)
.L_53:
        /*002c*/ 	.word	0x00000000
        /*0030*/ 	.short	0x0001
        /*0032*/ 	.short	0x0008
        /*0034*/ 	.byte	0x00, 0xf5, 0x21, 0x00


	//----- nvinfo : EIATTR_KPARAM_INFO
	.align		4
.L_54:
        /*0038*/ 	.byte	0x04, 0x17
        /*003a*/ 	.short	(.L_56 - .L_55)
.L_55:
        /*003c*/ 	.word	0x00000000
        /*0040*/ 	.short	0x0000
        /*0042*/ 	.short	0x0000
        /*0044*/ 	.byte	0x00, 0xf5, 0x21, 0x00


	//----- nvinfo : EIATTR_SPARSE_MMA_MASK
	.align		4
.L_56:
        /*0048*/ 	.byte	0x03, 0x50
        /*004a*/ 	.short	0x0000


	//----- nvinfo : EIATTR_MAXREG_COUNT
	.align		4
        /*004c*/ 	.byte	0x03, 0x1b
        /*004e*/ 	.short	0x00ff


	//----- nvinfo : EIATTR_NUM_BARRIERS
	.align		4
        /*0050*/ 	.byte	0x02, 0x4c
        /*0052*/ 	.byte	0x01
	.zero		1


	//----- nvinfo : EIATTR_MERCURY_ISA_VERSION
	.align		4
        /*0054*/ 	.byte	0x03, 0x5f
        /*0056*/ 	.short	0x0101


	//----- nvinfo : EIATTR_VRC_CTA_INIT_COUNT
	.align		4
        /*0058*/ 	.byte	0x02, 0x4a
	.zero		1
	.zero		1


	//----- nvinfo : EIATTR_EXIT_INSTR_OFFSETS
	.align		4
        /*005c*/ 	.byte	0x04, 0x1c
        /*005e*/ 	.short	(.L_58 - .L_57)


	//   ....[0]....
.L_57:
        /*0060*/ 	.word	0x00000060


	//   ....[1]....
        /*0064*/ 	.word	0x000004d0


	//   ....[2]....
        /*0068*/ 	.word	0x00000550


	//----- nvinfo : EIATTR_CBANK_PARAM_SIZE
	.align		4
.L_58:
        /*006c*/ 	.byte	0x03, 0x19
        /*006e*/ 	.short	0x0020


	//----- nvinfo : EIATTR_PARAM_CBANK
	.align		4
        /*0070*/ 	.byte	0x04, 0x0a
        /*0072*/ 	.short	(.L_60 - .L_59)
	.align		4
.L_59:
        /*0074*/ 	.word	index@(.nv.constant0._Z18tradAdaptiveKernelPfS_P10SpatialDNAS_)
        /*0078*/ 	.short	0x0380
        /*007a*/ 	.short	0x0020


	//----- nvinfo : EIATTR_SW_WAR
	.align		4
.L_60:
        /*007c*/ 	.byte	0x04, 0x36
        /*007e*/ 	.short	(.L_62 - .L_61)
.L_61:
        /*0080*/ 	.word	0x00000008
.L_62:


//--------------------- .nv.info._Z17dnaAdaptiveKernelPaS_P10SpatialDNAPi --------------------------
	.section	.nv.info._Z17dnaAdaptiveKernelPaS_P10SpatialDNAPi,"",@"SHT_CUDA_INFO"
	.sectionflags	@""
	.align	4


	//----- nvinfo : EIATTR_CUDA_API_VERSION
	.align		4
        /*0000*/ 	.byte	0x04, 0x37
        /*0002*/ 	.short	(.L_64 - .L_63)
.L_63:
        /*0004*/ 	.word	0x00000082


	//----- nvinfo : EIATTR_KPARAM_INFO
	.align		4
.L_64:
        /*0008*/ 	.byte	0x04, 0x17
        /*000a*/ 	.short	(.L_66 - .L_65)
.L_65:
        /*000c*/ 	.word	0x00000000
        /*0010*/ 	.short	0x0003
        /*0012*/ 	.short	0x0018
        /*0014*/ 	.byte	0x00, 0xf5, 0x21, 0x00


	//----- nvinfo : EIATTR_KPARAM_INFO
	.align		4
.L_66:
        /*0018*/ 	.byte	0x04, 0x17
        /*001a*/ 	.short	(.L_68 - .L_67)
.L_67:
        /*001c*/ 	.word	0x00000000
        /*0020*/ 	.short	0x0002
        /*0022*/ 	.short	0x0010
        /*0024*/ 	.byte	0x00, 0xf5, 0x21, 0x00


	//----- nvinfo : EIATTR_KPARAM_INFO
	.align		4
.L_68:
        /*0028*/ 	.byte	0x04, 0x17
        /*002a*/ 	.short	(.L_70 - .L_69)
.L_69:
        /*002c*/ 	.word	0x00000000
        /*0030*/ 	.short	0x0001
        /*0032*/ 	.short	0x0008
        /*0034*/ 	.byte	0x00, 0xf5, 0x21, 0x00


	//----- nvinfo : EIATTR_KPARAM_INFO
	.align		4
.L_70:
        /*0038*/ 	.byte	0x04, 0x17
        /*003a*/ 	.short	(.L_72 - .L_71)
.L_71:
        /*003c*/ 	.word	0x00000000
        /*0040*/ 	.short	0x0000
        /*0042*/ 	.short	0x0000
        /*0044*/ 	.byte	0x00, 0xf5, 0x21, 0x00


	//----- nvinfo : EIATTR_SPARSE_MMA_MASK
	.align		4
.L_72:
        /*0048*/ 	.byte	0x03, 0x50
        /*004a*/ 	.short	0x0000


	//----- nvinfo : EIATTR_MAXREG_COUNT
	.align		4
        /*004c*/ 	.byte	0x03, 0x1b
        /*004e*/ 	.short	0x00ff


	//----- nvinfo : EIATTR_NUM_BARRIERS
	.align		4
        /*0050*/ 	.byte	0x02, 0x4c
        /*0052*/ 	.byte	0x01
	.zero		1


	//----- nvinfo : EIATTR_MERCURY_ISA_VERSION
	.align		4
        /*0054*/ 	.byte	0x03, 0x5f
        /*0056*/ 	.short	0x0101


	//----- nvinfo : EIATTR_VRC_CTA_INIT_COUNT
	.align		4
        /*0058*/ 	.byte	0x02, 0x4a
	.zero		1
	.zero		1


	//----- nvinfo : EIATTR_EXIT_INSTR_OFFSETS
	.align		4
        /*005c*/ 	.byte	0x04, 0x1c
        /*005e*/ 	.short	(.L_74 - .L_73)


	//   ....[0]....
.L_73:
        /*0060*/ 	.word	0x00000060


	//   ....[1]....
        /*0064*/ 	.word	0x00000570


	//   ....[2]....
        /*0068*/ 	.word	0x000005f0


	//----- nvinfo : EIATTR_CRS_STACK_SIZE
	.align		4
.L_74:
        /*006c*/ 	.byte	0x04, 0x1e
        /*006e*/ 	.short	(.L_76 - .L_75)
.L_75:
        /*0070*/ 	.word	0x00000000


	//----- nvinfo : EIATTR_CBANK_PARAM_SIZE
	.align		4
.L_76:
        /*0074*/ 	.byte	0x03, 0x19
        /*0076*/ 	.short	0x0020


	//----- nvinfo : EIATTR_PARAM_CBANK
	.align		4
        /*0078*/ 	.byte	0x04, 0x0a
        /*007a*/ 	.short	(.L_78 - .L_77)
	.align		4
.L_77:
        /*007c*/ 	.word	index@(.nv.constant0._Z17dnaAdaptiveKernelPaS_P10SpatialDNAPi)
        /*0080*/ 	.short	0x0380
        /*0082*/ 	.short	0x0020


	//----- nvinfo : EIATTR_SW_WAR
	.align		4
.L_78:
        /*0084*/ 	.byte	0x04, 0x36
        /*0086*/ 	.short	(.L_80 - .L_79)
.L_79:
        /*0088*/ 	.word	0x00000008
.L_80:


//--------------------- .nv.callgraph             --------------------------
	.section	.nv.callgraph,"",@"SHT_CUDA_CALLGRAPH"
	.align	4
	.sectionentsize	8
	.align		4
        /*0000*/ 	.word	0x00000000
	.align		4
        /*0004*/ 	.word	0xffffffff
	.align		4
        /*0008*/ 	.word	0x00000000
	.align		4
        /*000c*/ 	.word	0xfffffffe
	.align		4
        /*0010*/ 	.word	0x00000000
	.align		4
        /*0014*/ 	.word	0xfffffffd
	.align		4
        /*0018*/ 	.word	0x00000000
	.align		4
        /*001c*/ 	.word	0xfffffffc


//--------------------- .nv.constant4             --------------------------
	.section	.nv.constant4,"a",@progbits
	.align	8
	.align		8
.nv.constant4:
        /*0000*/ 	.dword	precalc_xorwow_matrix
	.align		8
        /*0008*/ 	.dword	precalc_xorwow_offset_matrix
	.align		8
        /*0010*/ 	.dword	mrg32k3aM1
	.align		8
        /*0018*/ 	.dword	mrg32k3aM2
	.align		8
        /*0020*/ 	.dword	mrg32k3aM1SubSeq
	.align		8
        /*0028*/ 	.dword	mrg32k3aM2SubSeq
	.align		8
        /*0030*/ 	.dword	mrg32k3aM1Seq
	.align		8
        /*0038*/ 	.dword	mrg32k3aM2Seq


//--------------------- .nv.constant3             --------------------------
	.section	.nv.constant3,"a",@progbits
	.align	8
.nv.constant3:
	.type		__cr_lgamma_table,@object
	.size		__cr_lgamma_table,(.L_8 - __cr_lgamma_table)
__cr_lgamma_table:
        /*0000*/ 	.byte	0x00, 0x00, 0x00, 0x00, 0x00, 0x00, 0x00, 0x00, 0x00, 0x00, 0x00, 0x00, 0x00, 0x00, 0x00, 0x00
        /*0010*/ 	.byte	0xef, 0x39, 0xfa, 0xfe, 0x42, 0x2e, 0xe6, 0x3f, 0x02, 0x20, 0x2a, 0xfa, 0x0b, 0xab, 0xfc, 0x3f
        /*0020*/ 	.byte	0xf9, 0x2c, 0x92, 0x7c, 0xa7, 0x6c, 0x09, 0x40, 0xc9, 0x79, 0x44, 0x3c, 0x64, 0x26, 0x13, 0x40
        /*0030*/ 	.byte	0xca, 0x01, 0xcf, 0x3a, 0x27, 0x51, 0x1a, 0x40, 0x30, 0xcc, 0x2d, 0xf3, 0xe1, 0x0c, 0x21, 0x40
        /*0040*/ 	.byte	0x0d, 0xb7, 0xfc, 0x82, 0x8e, 0x35, 0x25, 0x40
.L_8:


//--------------------- .text._Z20adaptiveMutateKernelPaPfP10SpatialDNAim --------------------------
	.section	.text._Z20adaptiveMutateKernelPaPfP10SpatialDNAim,"ax",@progbits
	.align	128
        .global         _Z20adaptiveMutateKernelPaPfP10SpatialDNAim
        .type           _Z20adaptiveMutateKernelPaPfP10SpatialDNAim,@function
        .size           _Z20adaptiveMutateKernelPaPfP10SpatialDNAim,(.L_x_26 - _Z20adaptiveMutateKernelPaPfP10SpatialDNAim)
        .other          _Z20adaptiveMutateKernelPaPfP10SpatialDNAim,@"STO_CUDA_ENTRY STV_DEFAULT"
_Z20adaptiveMutateKernelPaPfP10SpatialDNAim:
.text._Z20adaptiveMutateKernelPaPfP10SpatialDNAim:
[----:B------:R-:W0:Y:S01]  /*0000*/  LDC R1, c[0x0][0x37c] ;  /* 0x0000df00ff017b82 */ /* 0x000e220000000800 */
[----:B------:R-:W1:Y:S07]  /*0010*/  S2R R16, SR_TID.X ;  /* 0x0000000000107919 */ /* 0x000e6e0000002100 */
[----:B------:R-:W1:Y:S01]  /*0020*/  S2UR UR4, SR_CTAID.X ;  /* 0x00000000000479c3 */ /* 0x000e620000002500 */
[----:B0-----:R-:W-:-:S07]  /*0030*/  VIADD R1, R1, 0xffffffd0 ;  /* 0xffffffd001017836 */ /* 0x001fce0000000000 */
[----:B------:R-:W1:Y:S02]  /*0040*/  LDC R3, c[0x0][0x360] ;  /* 0x0000d800ff037b82 */ /* 0x000e640000000800 */
[----:B-1----:R-:W-:-:S05]  /*0050*/  IMAD R16, R3, UR4, R16 ;  /* 0x0000000403107c24 */ /* 0x002fca000f8e0210 */
[----:B------:R-:W-:-:S13]  /*0060*/  ISETP.GT.AND P0, PT, R16, 0x3ffff, PT ;  /* 0x0003ffff1000780c */ /* 0x000fda0003f04270 */
[----:B------:R-:W-:Y:S05]  /*0070*/  @P0 EXIT ;  /* 0x000000000000094d */ /* 0x000fea0003800000 */
[----:B------:R-:W0:Y:S01]  /*0080*/  LDC R7, c[0x0][0x398] ;  /* 0x0000e600ff077b82 */ /* 0x000e220000000800 */
[----:B------:R-:W1:Y:S01]  /*0090*/  LDCU.64 UR4, c[0x0][0x380] ;  /* 0x00007000ff0477ac */ /* 0x000e620008000a00 */
[----:B------:R-:W2:Y:S06]  /*00a0*/  LDCU.64 UR8, c[0x0][0x358] ;  /* 0x00006b00ff0877ac */ /* 0x000eac0008000a00 */
[----:B------:R-:W3:Y:S08]  /*00b0*/  LDC.64 R8, c[0x0][0x390] ;  /* 0x0000e400ff087b82 */ /* 0x000ef00000000a00 */
[----:B------:R-:W4:Y:S01]  /*00c0*/  LDC.64 R2, c[0x0][0x388] ;  /* 0x0000e200ff027b82 */ /* 0x000f220000000a00 */
[----:B0-----:R-:W-:-:S05]  /*00d0*/  IMAD R5, R7, 0x40000, R16 ;  /* 0x0004000007057824 */ /* 0x001fca00078e0210 */
[----:B-1----:R-:W-:Y:S01]  /*00e0*/  IADD3 R18, P0, PT, R5, UR4, RZ ;  /* 0x0000000405127c10 */ /* 0x002fe2000ff1e0ff */
[----:B---3--:R-:W-:-:S03]  /*00f0*/  IMAD.WIDE R8, R7, 0x10, R8 ;  /* 0x0000001007087825 */ /* 0x008fc600078e0208 */
[C---:B------:R-:W-:Y:S02]  /*0100*/  LEA.HI.X.SX32 R19, R5.reuse, UR5, 0x1, P0 ;  /* 0x0000000505137c11 */ /* 0x040fe400080f0eff */
[----:B--2---:R-:W5:Y:S01]  /*0110*/  LDG.E R15, desc[UR8][R8.64] ;  /* 0x00000008080f7981 */ /* 0x004f62000c1e1900 */
[----:B----4-:R-:W-:-:S03]  /*0120*/  IMAD.WIDE R2, R5, 0x4, R2 ;  /* 0x0000000405027825 */ /* 0x010fc600078e0202 */
[----:B------:R-:W5:Y:S01]  /*0130*/  LDG.E.U8 R13, desc[UR8][R18.64] ;  /* 0x00000008120d7981 */ /* 0x000f62000c1e1100 */
[----:B------:R-:W0:Y:S03]  /*0140*/  LDC.64 R4, c[0x0][0x3a0] ;  /* 0x0000e800ff047b82 */ /* 0x000e260000000a00 */
[----:B------:R-:W5:Y:S04]  /*0150*/  LDG.E R12, desc[UR8][R8.64+0x4] ;  /* 0x00000408080c7981 */ /* 0x000f68000c1e1900 */
[----:B------:R-:W5:Y:S04]  /*0160*/  LDG.E R11, desc[UR8][R8.64+0x8] ;  /* 0x00000808080b7981 */ /* 0x000f68000c1e1900 */
[----:B------:R-:W5:Y:S04]  /*0170*/  LDG.E R10, desc[UR8][R8.64+0xc] ;  /* 0x00000c08080a7981 */ /* 0x000f68000c1e1900 */
[----:B------:R1:W5:Y:S01]  /*0180*/  LDG.E R14, desc[UR8][R2.64] ;  /* 0x00000008020e7981 */ /* 0x000362000c1e1900 */
[----:B0-----:R-:W-:-:S02]  /*0190*/  LOP3.LUT R0, R4, 0xaad26b49, RZ, 0x3c, !PT ;  /* 0xaad26b4904007812 */ /* 0x001fc400078e3cff */
[----:B------:R-:W-:-:S03]  /*01a0*/  LOP3.LUT R4, R5, 0xf7dcefdd, RZ, 0x3c, !PT ;  /* 0xf7dcefdd05047812 */ /* 0x000fc600078e3cff */
[----:B------:R-:W-:Y:S02]  /*01b0*/  IMAD R0, R0, 0x4182bed5, RZ ;  /* 0x4182bed500007824 */ /* 0x000fe400078e02ff */
[----:B------:R-:W-:Y:S02]  /*01c0*/  IMAD R7, R4, -0x658354e5, RZ ;  /* 0x9a7cab1b04077824 */ /* 0x000fe400078e02ff */
[C---:B-1----:R-:W-:Y:S01]  /*01d0*/  VIADD R3, R0.reuse, 0x583f19 ;  /* 0x00583f1900037836 */ /* 0x042fe20000000000 */
[C---:B------:R-:W-:Y:S01]  /*01e0*/  LOP3.LUT R4, R0.reuse, 0x159a55e5, RZ, 0x3c, !PT ;  /* 0x159a55e500047812 */ /* 0x040fe200078e3cff */
[C---:B------:R-:W-:Y:S01]  /*01f0*/  VIADD R5, R7.reuse, 0x1f123bb5 ;  /* 0x1f123bb507057836 */ /* 0x040fe20000000000 */
[C---:B------:R-:W-:Y:S02]  /*0200*/  IADD3 R6, PT, PT, R0.reuse, 0x64f0c9, R7 ;  /* 0x0064f0c900067810 */ /* 0x040fe40007ffe007 */
[----:B------:R-:W-:Y:S01]  /*0210*/  LOP3.LUT R2, R7, 0x5491333, RZ, 0x3c, !PT ;  /* 0x0549133307027812 */ /* 0x000fe200078e3cff */
[----:B------:R-:W-:Y:S01]  /*0220*/  VIADD R7, R0, 0x75bcd15 ;  /* 0x075bcd1500077836 */ /* 0x000fe20000000000 */
[----:B------:R0:W-:Y:S04]  /*0230*/  STL.64 [R1+0x8], R4 ;  /* 0x0000080401007387 */ /* 0x0001e80000100a00 */
[----:B------:R0:W-:Y:S04]  /*0240*/  STL.64 [R1], R6 ;  /* 0x0000000601007387 */ /* 0x0001e80000100a00 */
[----:B------:R0:W-:Y:S01]  /*0250*/  STL.64 [R1+0x10], R2 ;  /* 0x0000100201007387 */ /* 0x0001e20000100a00 */
[----:B------:R-:W-:Y:S01]  /*0260*/  ISETP.NE.AND P0, PT, R16, RZ, PT ;  /* 0x000000ff1000720c */ /* 0x000fe20003f05270 */
[----:B------:R-:W-:-:S12]  /*0270*/  BSSY.RECONVERGENT B0, `(.L_x_0) ;  /* 0x0000258000007945 */ /* 0x000fd80003800200 */
[----:B0-----:R-:W-:Y:S05]  /*0280*/  @!P0 BRA `(.L_x_1) ;  /* 0x0000002400588947 */ /* 0x001fea0003800000 */
[--C-:B------:R-:W-:Y:S01]  /*0290*/  SHF.R.S32.HI R21, RZ, 0x1f, R16.reuse ;  /* 0x0000001fff157819 */ /* 0x100fe20000011410 */
[----:B------:R-:W-:Y:S02]  /*02a0*/  IMAD.MOV.U32 R20, RZ, RZ, R16 ;  /* 0x000000ffff147224 */ /* 0x000fe400078e0010 */
[----:B------:R-:W-:-:S07]  /*02b0*/  IMAD.MOV.U32 R17, RZ, RZ, RZ ;  /* 0x000000ffff117224 */ /* 0x000fce00078e00ff */
.L_x_10:
[----:B------:R-:W-:Y:S01]  /*02c0*/  LOP3.LUT R0, R20, 0x3, RZ, 0xc0, !PT ;  /* 0x0000000314007812 */ /* 0x000fe200078ec0ff */
[----:B------:R-:W-:Y:S03]  /*02d0*/  BSSY.RECONVERGENT B1, `(.L_x_2) ;  /* 0x000024b000017945 */ /* 0x000fe60003800200 */
[----:B------:R-:W-:-:S04]  /*02e0*/  ISETP.NE.U32.AND P0, PT, R0, RZ, PT ;  /* 0x000000ff0000720c */ /* 0x000fc80003f05070 */
[----:B------:R-:W-:-:S13]  /*02f0*/  ISETP.NE.AND.EX P0, PT, RZ, RZ, PT, P0 ;  /* 0x000000ffff00720c */ /* 0x000fda0003f05300 */
[----:B0-----:R-:W-:Y:S05]  /*0300*/  @!P0 BRA `(.L_x_3) ;  /* 0x00000024001c8947 */ /* 0x001fea0003800000 */
[----:B------:R-:W0:Y:S01]  /*0310*/  LDC.64 R8, c[0x4][RZ] ;  /* 0x01000000ff087b82 */ /* 0x000e220000000a00 */
[----:B------:R-:W-:Y:S02]  /*0320*/  CS2R R2, SRZ ;  /* 0x0000000000027805 */ /* 0x000fe4000001ff00 */
[----:B------:R-:W-:Y:S01]  /*0330*/  CS2R R4, SRZ ;  /* 0x0000000000047805 */ /* 0x000fe2000001ff00 */
[----:B------:R-:W-:Y:S01]  /*0340*/  IMAD.MOV.U32 R7, RZ, RZ, RZ ;  /* 0x000000ffff077224 */ /* 0x000fe200078e00ff */
[----:B------:R-:W-:Y:S01]  /*0350*/  UMOV UR4, URZ ;  /* 0x000000ff00047c82 */ /* 0x000fe20008000000 */
[----:B0-----:R-:W-:-:S07]  /*0360*/  IMAD.WIDE.U32 R8, R17, 0xc80, R8 ;  /* 0x00000c8011087825 */ /* 0x001fce00078e0008 */
.L_x_5:
[----:B------:R-:W-:-:S04]  /*0370*/  IMAD.U32 R0, RZ, RZ, UR4 ;  /* 0x00000004ff007e24 */ /* 0x000fc8000f8e00ff */
[----:B------:R-:W-:-:S06]  /*0380*/  IMAD R0, R0, 0x4, R1 ;  /* 0x0000000400007824 */ /* 0x000fcc00078e0201 */
[----:B-----5:R-:W5:Y:S01]  /*0390*/  LDL R0, [R0+0x4] ;  /* 0x0000040000007983 */ /* 0x020f620000100800 */
[----:B------:R-:W-:-:S05]  /*03a0*/  UMOV UR5, URZ ;  /* 0x000000ff00057c82 */ /* 0x000fca0008000000 */
.L_x_4:
[----:B------:R-:W-:Y:S01]  /*03b0*/  USHF.L.U32 UR6, UR4, 0x5, URZ ;  /* 0x0000000504067899 */ /* 0x000fe200080006ff */
[----:B-----5:R-:W-:-:S03]  /*03c0*/  SHF.R.U32.HI R25, RZ, UR5, R0 ;  /* 0x00000005ff197c19 */ /* 0x020fc60008011600 */
[----:B------:R-:W-:Y:S01]  /*03d0*/  UIADD3 UR6, UPT, UPT, UR6, UR5, URZ ;  /* 0x0000000506067290 */ /* 0x000fe2000fffe0ff */
[----:B------:R-:W-:-:S03]  /*03e0*/  LOP3.LUT R18, R25, 0x1, RZ, 0xc0, !PT ;  /* 0x0000000119127812 */ /* 0x000fc600078ec0ff */
[----:B------:R-:W-:Y:S01]  /*03f0*/  UIMAD UR6, UR6, 0x5, URZ ;  /* 0x00000005060678a4 */ /* 0x000fe2000f8e02ff */
[----:B------:R-:W-:-:S04]  /*0400*/  ISETP.NE.U32.AND P0, PT, R18, 0x1, PT ;  /* 0x000000011200780c */ /* 0x000fc80003f05070 */
[----:B------:R-:W-:Y:S01]  /*0410*/  R2P PR, R25, 0x7e ;  /* 0x0000007e19007804 */ /* 0x000fe20000000000 */
[----:B------:R-:W-:-:S04]  /*0420*/  IMAD.U32 R19, RZ, RZ, UR6 ;  /* 0x00000006ff137e24 */ /* 0x000fc8000f8e00ff */
[----:B------:R-:W-:-:S05]  /*0430*/  IMAD.WIDE.U32 R18, R19, 0x4, R8 ;  /* 0x0000000413127825 */ /* 0x000fca00078e0008 */
[----:B------:R-:W2:Y:S04]  /*0440*/  @!P0 LDG.E R22, desc[UR8][R18.64] ;  /* 0x0000000812168981 */ /* 0x000ea8000c1e1900 */
[----:B------:R-:W3:Y:S04]  /*0450*/  @!P0 LDG.E R24, desc[UR8][R18.64+0x10] ;  /* 0x0000100812188981 */ /* 0x000ee8000c1e1900 */
[----:B------:R-:W4:Y:S04]  /*0460*/  @P1 LDG.E R26, desc[UR8][R18.64+0x24] ;  /* 0x00002408121a1981 */ /* 0x000f28000c1e1900 */
[----:B------:R-:W4:Y:S04]  /*0470*/  @!P0 LDG.E R23, desc[UR8][R18.64+0x4] ;  /* 0x0000040812178981 */ /* 0x000f28000c1e1900 */
[----:B------:R-:W4:Y:S04]  /*0480*/  @P4 LDG.E R28, desc[UR8][R18.64+0x60] ;  /* 0x00006008121c4981 */ /* 0x000f28000c1e1900 */
[----:B------:R-:W4:Y:S01]  /*0490*/  @P1 LDG.E R27, desc[UR8][R18.64+0x20] ;  /* 0x00002008121b1981 */ /* 0x000f22000c1e1900 */
[----:B--2---:R-:W-:-:S03]  /*04a0*/  @!P0 LOP3.LUT R7, R7, R22, RZ, 0x3c, !PT ;  /* 0x0000001607078212 */ /* 0x004fc600078e3cff */
[----:B------:R-:W2:Y:S01]  /*04b0*/  @!P0 LDG.E R22, desc[UR8][R18.64+0x8] ;  /* 0x0000080812168981 */ /* 0x000ea2000c1e1900 */
[----:B---3--:R-:W-:-:S03]  /*04c0*/  @!P0 LOP3.LUT R3, R3, R24, RZ, 0x3c, !PT ;  /* 0x0000001803038212 */ /* 0x008fc600078e3cff */
[----:B------:R-:W3:Y:S01]  /*04d0*/  @P2 LDG.E R24, desc[UR8][R18.64+0x38] ;  /* 0x0000380812182981 */ /* 0x000ee2000c1e1900 */
[----:B----4-:R-:W-:-:S03]  /*04e0*/  @P1 LOP3.LUT R3, R3, R26, RZ, 0x3c, !PT ;  /* 0x0000001a03031212 */ /* 0x010fc600078e3cff */
[----:B------:R-:W4:Y:S01]  /*04f0*/  @P3 LDG.E R26, desc[UR8][R18.64+0x4c] ;  /* 0x00004c08121a3981 */ /* 0x000f22000c1e1900 */
[----:B------:R-:W-:-:S03]  /*0500*/  @!P0 LOP3.LUT R4, R4, R23, RZ, 0x3c, !PT ;  /* 0x0000001704048212 */ /* 0x000fc600078e3cff */
[----:B------:R-:W4:Y:S01]  /*0510*/  @!P0 LDG.E R23, desc[UR8][R18.64+0xc] ;  /* 0x00000c0812178981 */ /* 0x000f22000c1e1900 */
[----:B--2---:R-:W-:-:S03]  /*0520*/  @!P0 LOP3.LUT R5, R5, R22, RZ, 0x3c, !PT ;  /* 0x0000001605058212 */ /* 0x004fc600078e3cff */
[----:B------:R-:W2:Y:S01]  /*0530*/  @P1 LDG.E R22, desc[UR8][R18.64+0x14] ;  /* 0x0000140812161981 */ /* 0x000ea2000c1e1900 */
[----:B---3--:R-:W-:-:S03]  /*0540*/  @P2 LOP3.LUT R3, R3, R24, RZ, 0x3c, !PT ;  /* 0x0000001803032212 */ /* 0x008fc600078e3cff */
[----:B------:R-:W3:Y:S01]  /*0550*/  @P5 LDG.E R24, desc[UR8][R18.64+0x74] ;  /* 0x0000740812185981 */ /* 0x000ee2000c1e1900 */
[----:B----4-:R-:W-:-:S03]  /*0560*/  @P3 LOP3.LUT R3, R3, R26, RZ, 0x3c, !PT ;  /* 0x0000001a03033212 */ /* 0x010fc600078e3cff */
[----:B------:R-:W4:Y:S01]  /*0570*/  @P6 LDG.E R26, desc[UR8][R18.64+0x88] ;  /* 0x00008808121a6981 */ /* 0x000f22000c1e1900 */
[----:B------:R-:W-:Y:S02]  /*0580*/  @P4 LOP3.LUT R3, R3, R28, RZ, 0x3c, !PT ;  /* 0x0000001c03034212 */ /* 0x000fe400078e3cff */
[----:B------:R-:W-:Y:S02]  /*0590*/  @!P0 LOP3.LUT R2, R2, R23, RZ, 0x3c, !PT ;  /* 0x0000001702028212 */ /* 0x000fe400078e3cff */
[----:B------:R-:W4:Y:S01]  /*05a0*/  @P1 LDG.E R23, desc[UR8][R18.64+0x18] ;  /* 0x0000180812171981 */ /* 0x000f22000c1e1900 */
[----:B--2---:R-:W-:-:S03]  /*05b0*/  @P1 LOP3.LUT R7, R7, R22, RZ, 0x3c, !PT ;  /* 0x0000001607071212 */ /* 0x004fc600078e3cff */
[----:B------:R-:W2:Y:S01]  /*05c0*/  @P1 LDG.E R22, desc[UR8][R18.64+0x1c] ;  /* 0x00001c0812161981 */ /* 0x000ea2000c1e1900 */
[----:B---3--:R-:W-:-:S03]  /*05d0*/  @P5 LOP3.LUT R3, R3, R24, RZ, 0x3c, !PT ;  /* 0x0000001803035212 */ /* 0x008fc600078e3cff */
[----:B------:R-:W3:Y:S01]  /*05e0*/  @P2 LDG.E R24, desc[UR8][R18.64+0x28] ;  /* 0x0000280812182981 */ /* 0x000ee2000c1e1900 */
[----:B------:R-:W-:-:S03]  /*05f0*/  @P1 LOP3.LUT R2, R2, R27, RZ, 0x3c, !PT ;  /* 0x0000001b02021212 */ /* 0x000fc600078e3cff */
[----:B------:R-:W3:Y:S01]  /*0600*/  @P2 LDG.E R27, desc[UR8][R18.64+0x34] ;  /* 0x00003408121b2981 */ /* 0x000ee2000c1e1900 */
[----:B----4-:R-:W-:-:S03]  /*0610*/  @P1 LOP3.LUT R4, R4, R23, RZ, 0x3c, !PT ;  /* 0x0000001704041212 */ /* 0x010fc600078e3cff */
        /* <DEDUP_REMOVED lines=29> */
[----:B------:R-:W-:Y:S02]  /*07f0*/  LOP3.LUT P0, RZ, R25, 0x80, RZ, 0xc0, !PT ;  /* 0x0000008019ff7812 */ /* 0x000fe4000780c0ff */
[----:B------:R-:W-:Y:S02]  /*0800*/  @P5 LOP3.LUT R2, R2, R27, RZ, 0x3c, !PT ;  /* 0x0000001b02025212 */ /* 0x000fe400078e3cff */
        /* <DEDUP_REMOVED lines=15> */
[----:B------:R-:W-:Y:S02]  /*0900*/  @P6 LOP3.LUT R3, R3, R26, RZ, 0x3c, !PT ;  /* 0x0000001a03036212 */ /* 0x000fe400078e3cff */
[----:B------:R-:W-:Y:S02]  /*0910*/  @P0 LOP3.LUT R2, R2, R27, RZ, 0x3c, !PT ;  /* 0x0000001b02020212 */ /* 0x000fe400078e3cff */
[----:B----4-:R-:W-:Y:S02]  /*0920*/  @P0 LOP3.LUT R4, R4, R23, RZ, 0x3c, !PT ;  /* 0x0000001704040212 */ /* 0x010fe400078e3cff */
[----:B--2---:R-:W-:Y:S02]  /*0930*/  @P0 LOP3.LUT R5, R5, R22, RZ, 0x3c, !PT ;  /* 0x0000001605050212 */ /* 0x004fe400078e3cff */
[----:B---3--:R-:W-:Y:S02]  /*0940*/  @P0 LOP3.LUT R3, R3, R24, RZ, 0x3c, !PT ;  /* 0x0000001803030212 */ /* 0x008fe400078e3cff */
[----:B------:R-:W-:-:S13]  /*0950*/  R2P PR, R25.B1, 0x7f ;  /* 0x0000007f19007804 */ /* 0x000fda0000001000 */
[----:B------:R-:W2:Y:S04]  /*0960*/  @P0 LDG.E R22, desc[UR8][R18.64+0xa0] ;  /* 0x0000a00812160981 */ /* 0x000ea8000c1e1900 */
[----:B------:R-:W3:Y:S04]  /*0970*/  @P0 LDG.E R23, desc[UR8][R18.64+0xa4] ;  /* 0x0000a40812170981 */ /* 0x000ee8000c1e1900 */
[----:B------:R-:W4:Y:S04]  /*0980*/  @P0 LDG.E R24, desc[UR8][R18.64+0xa8] ;  /* 0x0000a80812180981 */ /* 0x000f28000c1e1900 */
[----:B------:R-:W4:Y:S04]  /*0990*/  @P1 LDG.E R27, desc[UR8][R18.64+0xb8] ;  /* 0x0000b808121b1981 */ /* 0x000f28000c1e1900 */
[----:B------:R-:W4:Y:S01]  /*09a0*/  @P2 LDG.E R26, desc[UR8][R18.64+0xc8] ;  /* 0x0000c808121a2981 */ /* 0x000f22000c1e1900 */
[----:B--2---:R-:W-:-:S03]  /*09b0*/  @P0 LOP3.LUT R7, R7, R22, RZ, 0x3c, !PT ;  /* 0x0000001607070212 */ /* 0x004fc600078e3cff */
[----:B------:R-:W2:Y:S01]  /*09c0*/  @P0 LDG.E R22, desc[UR8][R18.64+0xb0] ;  /* 0x0000b00812160981 */ /* 0x000ea2000c1e1900 */
[----:B---3--:R-:W-:-:S03]  /*09d0*/  @P0 LOP3.LUT R4, R4, R23, RZ, 0x3c, !PT ;  /* 0x0000001704040212 */ /* 0x008fc600078e3cff */
[----:B------:R-:W3:Y:S01]  /*09e0*/  @P0 LDG.E R23, desc[UR8][R18.64+0xac] ;  /* 0x0000ac0812170981 */ /* 0x000ee2000c1e1900 */
[----:B----4-:R-:W-:-:S03]  /*09f0*/  @P0 LOP3.LUT R5, R5, R24, RZ, 0x3c, !PT ;  /* 0x0000001805050212 */ /* 0x010fc600078e3cff */
        /* <DEDUP_REMOVED lines=13> */
[----:B------:R-:W-:Y:S02]  /*0ad0*/  @P1 LOP3.LUT R4, R4, R27, RZ, 0x3c, !PT ;  /* 0x0000001b04041212 */ /* 0x000fe400078e3cff */
[----:B--2---:R-:W-:Y:S02]  /*0ae0*/  @P2 LOP3.LUT R5, R5, R22, RZ, 0x3c, !PT ;  /* 0x0000001605052212 */ /* 0x004fe400078e3cff */
[----:B------:R-:W2:Y:S01]  /*0af0*/  @P3 LDG.E R22, desc[UR8][R18.64+0xdc] ;  /* 0x0000dc0812163981 */ /* 0x000ea2000c1e1900 */
[----:B---3--:R-:W-:-:S03]  /*0b00*/  @P2 LOP3.LUT R4, R4, R23, RZ, 0x3c, !PT ;  /* 0x0000001704042212 */ /* 0x008fc600078e3cff */
[----:B------:R-:W3:Y:S01]  /*0b10*/  @P3 LDG.E R23, desc[UR8][R18.64+0xe0] ;  /* 0x0000e00812173981 */ /* 0x000ee2000c1e1900 */
[----:B----4-:R-:W-:-:S03]  /*0b20*/  @P2 LOP3.LUT R3, R3, R24, RZ, 0x3c, !PT ;  /* 0x0000001803032212 */ /* 0x010fc600078e3cff */
[----:B------:R-:W4:Y:S01]  /*0b30*/  @P3 LDG.E R24, desc[UR8][R18.64+0xe4] ;  /* 0x0000e40812183981 */ /* 0x000f22000c1e1900 */
[----:B------:R-:W-:Y:S02]  /*0b40*/  LOP3.LUT P0, RZ, R25, 0x8000, RZ, 0xc0, !PT ;  /* 0x0000800019ff7812 */ /* 0x000fe4000780c0ff */
[----:B------:R-:W-:Y:S01]  /*0b50*/  @P2 LOP3.LUT R7, R7, R26, RZ, 0x3c, !PT ;  /* 0x0000001a07072212 */ /* 0x000fe200078e3cff */
        /* <DEDUP_REMOVED lines=8> */
[----:B------:R-:W-:-:S03]  /*0be0*/  @P2 LOP3.LUT R2, R2, R25, RZ, 0x3c, !PT ;  /* 0x0000001902022212 */ /* 0x000fc600078e3cff */
        /* <DEDUP_REMOVED lines=35> */
[----:B------:R-:W-:-:S04]  /*0e20*/  UIADD3 UR5, UPT, UPT, UR5, 0x10, URZ ;  /* 0x0000001005057890 */ /* 0x000fc8000fffe0ff */
[----:B------:R-:W-:Y:S01]  /*0e30*/  UISETP.NE.AND UP0, UPT, UR5, 0x20, UPT ;  /* 0x000000200500788c */ /* 0x000fe2000bf05270 */
[----:B------:R-:W-:Y:S02]  /*0e40*/  @P0 LOP3.LUT R3, R3, R26, RZ, 0x3c, !PT ;  /* 0x0000001a03030212 */ /* 0x000fe400078e3cff */
[----:B------:R-:W-:Y:S02]  /*0e50*/  @P0 LOP3.LUT R2, R2, R25, RZ, 0x3c, !PT ;  /* 0x0000001902020212 */ /* 0x000fe400078e3cff */
[----:B--2---:R-:W-:Y:S02]  /*0e60*/  @P0 LOP3.LUT R7, R7, R22, RZ, 0x3c, !PT ;  /* 0x0000001607070212 */ /* 0x004fe400078e3cff */
[----:B---3--:R-:W-:Y:S02]  /*0e70*/  @P0 LOP3.LUT R4, R4, R23, RZ, 0x3c, !PT ;  /* 0x0000001704040212 */ /* 0x008fe400078e3cff */
[----:B----4-:R-:W-:Y:S01]  /*0e80*/  @P0 LOP3.LUT R5, R5, R24, RZ, 0x3c, !PT ;  /* 0x0000001805050212 */ /* 0x010fe200078e3cff */
[----:B------:R-:W-:Y:S06]  /*0e90*/  BRA.U UP0, `(.L_x_4) ;  /* 0xfffffff500447547 */ /* 0x000fec000b83ffff */
[----:B------:R-:W-:-:S04]  /*0ea0*/  UIADD3 UR4, UPT, UPT, UR4, 0x1, URZ ;  /* 0x0000000104047890 */ /* 0x000fc8000fffe0ff */
[----:B------:R-:W-:-:S09]  /*0eb0*/  UISETP.NE.AND UP0, UPT, UR4, 0x5, UPT ;  /* 0x000000050400788c */ /* 0x000fd2000bf05270 */
[----:B------:R-:W-:Y:S05]  /*0ec0*/  BRA.U UP0, `(.L_x_5) ;  /* 0xfffffff500287547 */ /* 0x000fea000b83ffff */
[----:B------:R-:W-:Y:S01]  /*0ed0*/  LOP3.LUT R0, R20, 0x3, RZ, 0xc0, !PT ;  /* 0x0000000314007812 */ /* 0x000fe200078ec0ff */
[----:B------:R0:W-:Y:S03]  /*0ee0*/  STL [R1+0x4], R7 ;  /* 0x0000040701007387 */ /* 0x0001e60000100800 */
[----:B------:R-:W-:Y:S01]  /*0ef0*/  ISETP.NE.U32.AND P0, PT, R0, 0x1, PT ;  /* 0x000000010000780c */ /* 0x000fe20003f05070 */
[----:B------:R0:W-:Y:S03]  /*0f00*/  STL.64 [R1+0x8], R4 ;  /* 0x0000080401007387 */ /* 0x0001e60000100a00 */
[----:B------:R-:W-:Y:S01]  /*0f10*/  ISETP.NE.AND.EX P0, PT, RZ, RZ, PT, P0 ;  /* 0x000000ffff00720c */ /* 0x000fe20003f05300 */
[----:B------:R0:W-:-:S12]  /*0f20*/  STL.64 [R1+0x10], R2 ;  /* 0x0000100201007387 */ /* 0x0001d80000100a00 */
[----:B0-----:R-:W-:Y:S05]  /*0f30*/  @!P0 BRA `(.L_x_3) ;  /* 0x0000001800108947 */ /* 0x001fea0003800000 */
[----:B------:R-:W-:Y:S01]  /*0f40*/  UMOV UR4, URZ ;  /* 0x000000ff00047c82 */ /* 0x000fe20008000000 */
[----:B------:R-:W-:Y:S01]  /*0f50*/  UMOV UR5, URZ ;  /* 0x000000ff00057c82 */ /* 0x000fe20008000000 */
[----:B------:R-:W-:Y:S02]  /*0f60*/  IMAD.MOV.U32 R7, RZ, RZ, RZ ;  /* 0x000000ffff077224 */ /* 0x000fe400078e00ff */
[----:B------:R-:W-:Y:S02]  /*0f70*/  IMAD.U32 R3, RZ, RZ, UR4 ;  /* 0x00000004ff037e24 */ /* 0x000fe4000f8e00ff */
[----:B------:R-:W-:Y:S02]  /*0f80*/  IMAD.U32 R2, RZ, RZ, UR5 ;  /* 0x00000005ff027e24 */ /* 0x000fe4000f8e00ff */
[----:B------:R-:W-:Y:S02]  /*0f90*/  IMAD.U32 R5, RZ, RZ, UR4 ;  /* 0x00000004ff057e24 */ /* 0x000fe4000f8e00ff */
[----:B------:R-:W-:-:S07]  /*0fa0*/  IMAD.U32 R4, RZ, RZ, UR5 ;  /* 0x00000005ff047e24 */ /* 0x000fce000f8e00ff */
.L_x_7:
[----:B------:R-:W-:-:S04]  /*0fb0*/  IMAD.U32 R0, RZ, RZ, UR4 ;  /* 0x00000004ff007e24 */ /* 0x000fc8000f8e00ff */
[----:B------:R-:W-:-:S06]  /*0fc0*/  IMAD R0, R0, 0x4, R1 ;  /* 0x0000000400007824 */ /* 0x000fcc00078e0201 */
[----:B------:R-:W5:Y:S01]  /*0fd0*/  LDL R0, [R0+0x4] ;  /* 0x0000040000007983 */ /* 0x000f620000100800 */
[----:B------:R-:W-:-:S05]  /*0fe0*/  UMOV UR5, URZ ;  /* 0x000000ff00057c82 */ /* 0x000fca0008000000 */
.L_x_6:
        /* <DEDUP_REMOVED lines=184> */
[----:B0-----:R-:W-:Y:S05]  /*1b70*/  @P0 BRA `(.L_x_3) ;  /* 0x0000000c00000947 */ /* 0x001fea0003800000 */
[----:B------:R-:W-:Y:S01]  /*1b80*/  UMOV UR4, URZ ;  /* 0x000000ff00047c82 */ /* 0x000fe20008000000 */
[----:B------:R-:W-:Y:S01]  /*1b90*/  UMOV UR5, URZ ;  /* 0x000000ff00057c82 */ /* 0x000fe20008000000 */
[----:B------:R-:W-:Y:S02]  /*1ba0*/  IMAD.MOV.U32 R7, RZ, RZ, RZ ;  /* 0x000000ffff077224 */ /* 0x000fe400078e00ff */
[----:B------:R-:W-:Y:S02]  /*1bb0*/  IMAD.U32 R3, RZ, RZ, UR4 ;  /* 0x00000004ff037e24 */ /* 0x000fe4000f8e00ff */
[----:B------:R-:W-:Y:S02]  /*1bc0*/  IMAD.U32 R2, RZ, RZ, UR5 ;  /* 0x00000005ff027e24 */ /* 0x000fe4000f8e00ff */
[----:B------:R-:W-:Y:S02]  /*1bd0*/  IMAD.U32 R5, RZ, RZ, UR4 ;  /* 0x00000004ff057e24 */ /* 0x000fe4000f8e00ff */
[----:B------:R-:W-:-:S07]  /*1be0*/  IMAD.U32 R4, RZ, RZ, UR5 ;  /* 0x00000005ff047e24 */ /* 0x000fce000f8e00ff */
.L_x_9:
[----:B------:R-:W-:-:S04]  /*1bf0*/  IMAD.U32 R0, RZ, RZ, UR4 ;  /* 0x00000004ff007e24 */ /* 0x000fc8000f8e00ff */
[----:B------:R-:W-:-:S06]  /*1c00*/  IMAD R0, R0, 0x4, R1 ;  /* 0x0000000400007824 */ /* 0x000fcc00078e0201 */
[----:B------:R-:W5:Y:S01]  /*1c10*/  LDL R0, [R0+0x4] ;  /* 0x0000040000007983 */ /* 0x000f620000100800 */
[----:B------:R-:W-:-:S05]  /*1c20*/  UMOV UR5, URZ ;  /* 0x000000ff00057c82 */ /* 0x000fca0008000000 */
.L_x_8:
        /* <DEDUP_REMOVED lines=178> */
[----:B------:R0:W-:Y:S04]  /*2750*/  STL [R1+0x4], R7 ;  /* 0x0000040701007387 */ /* 0x0001e80000100800 */
[----:B------:R0:W-:Y:S04]  /*2760*/  STL.64 [R1+0x8], R4 ;  /* 0x0000080401007387 */ /* 0x0001e80000100a00 */
[----:B------:R0:W-:Y:S02]  /*2770*/  STL.64 [R1+0x10], R2 ;  /* 0x0000100201007387 */ /* 0x0001e40000100a00 */
.L_x_3:
[----:B------:R-:W-:Y:S05]  /*2780*/  BSYNC.RECONVERGENT B1 ;  /* 0x0000000000017941 */ /* 0x000fea0003800200 */
.L_x_2:
[C---:B------:R-:W-:Y:S01]  /*2790*/  ISETP.GT.U32.AND P0, PT, R20.reuse, 0x3, PT ;  /* 0x000000031400780c */ /* 0x040fe20003f04070 */
[----:B------:R-:W-:Y:S01]  /*27a0*/  VIADD R17, R17, 0x1 ;  /* 0x0000000111117836 */ /* 0x000fe20000000000 */
[--C-:B------:R-:W-:Y:S02]  /*27b0*/  SHF.R.U64 R20, R20, 0x2, R21.reuse ;  /* 0x0000000214147819 */ /* 0x100fe40000001215 */
[----:B------:R-:W-:Y:S02]  /*27c0*/  ISETP.GT.U32.AND.EX P0, PT, R21, RZ, PT, P0 ;  /* 0x000000ff1500720c */ /* 0x000fe40003f04100 */
[----:B------:R-:W-:-:S11]  /*27d0*/  SHF.R.U32.HI R21, RZ, 0x2, R21 ;  /* 0x00000002ff157819 */ /* 0x000fd60000011615 */
[----:B------:R-:W-:Y:S05]  /*27e0*/  @P0 BRA `(.L_x_10) ;  /* 0xffffffd800b40947 */ /* 0x000fea000383ffff */
.L_x_1:
[----:B------:R-:W-:Y:S05]  /*27f0*/  BSYNC.RECONVERGENT B0 ;  /* 0x0000000000007941 */ /* 0x000fea0003800200 */
.L_x_0:
[----:B------:R-:W1:Y:S01]  /*2800*/  LDCU.64 UR4, c[0x0][0x390] ;  /* 0x00007200ff0477ac */ /* 0x000e620008000a00 */
[----:B------:R-:W2:Y:S01]  /*2810*/  LDC.64 R22, c[0x0][0x388] ;  /* 0x0000e200ff167b82 */ /* 0x000ea20000000a00 */
[----:B------:R-:W-:Y:S01]  /*2820*/  IMAD.MOV.U32 R25, RZ, RZ, R16 ;  /* 0x000000ffff197224 */ /* 0x000fe200078e0010 */
[----:B------:R-:W3:Y:S01]  /*2830*/  LDCU UR7, c[0x0][0x398] ;  /* 0x00007300ff0777ac */ /* 0x000ee20008000800 */
[----:B------:R-:W4:Y:S01]  /*2840*/  LDCU.64 UR10, c[0x0][0x380] ;  /* 0x00007000ff0a77ac */ /* 0x000f220008000a00 */
[----:B-1----:R-:W-:-:S04]  /*2850*/  UIADD3 UR4, UP0, UPT, UR4, 0x8, URZ ;  /* 0x0000000804047890 */ /* 0x002fc8000ff1e0ff */
[----:B------:R-:W-:Y:S02]  /*2860*/  UIADD3.X UR6, UPT, UPT, URZ, UR5, URZ, UP0, !UPT ;  /* 0x00000005ff067290 */ /* 0x000fe400087fe4ff */
[----:B------:R-:W-:Y:S01]  /*2870*/  IMAD.U32 R20, RZ, RZ, UR4 ;  /* 0x00000004ff147e24 */ /* 0x000fe2000f8e00ff */
[----:B---3--:R-:W-:Y:S01]  /*2880*/  UIADD3 UR5, UPT, UPT, -UR7, URZ, URZ ;  /* 0x000000ff07057290 */ /* 0x008fe2000fffe1ff */
[----:B------:R-:W-:Y:S02]  /*2890*/  UMOV UR4, URZ ;  /* 0x000000ff00047c82 */ /* 0x000fe40008000000 */
[----:B----4-:R-:W-:-:S09]  /*28a0*/  IMAD.U32 R21, RZ, RZ, UR6 ;  /* 0x00000006ff157e24 */ /* 0x010fd2000f8e00ff */
.L_x_16:
[----:B------:R-:W-:-:S09]  /*28b0*/  UISETP.NE.AND UP0, UPT, UR5, URZ, UPT ;  /* 0x000000ff0500728c */ /* 0x000fd2000bf05270 */
[----:B0-----:R-:W-:Y:S05]  /*28c0*/  BRA.U !UP0, `(.L_x_11) ;  /* 0x0000000508e87547 */ /* 0x001fea000b800000 */
[----:B------:R-:W-:Y:S01]  /*28d0*/  SHF.R.U32.HI R0, RZ, 0x2, R7 ;  /* 0x00000002ff007819 */ /* 0x000fe20000011607 */
[----:B------:R-:W-:Y:S01]  /*28e0*/  BSSY.RECONVERGENT B0, `(.L_x_12) ;  /* 0x0000035000007945 */ /* 0x000fe20003800200 */
[----:B------:R-:W-:Y:S02]  /*28f0*/  IADD3 R18, P1, PT, R25, UR10, RZ ;  /* 0x0000000a19127c10 */ /* 0x000fe4000ff3e0ff */
[----:B------:R-:W-:Y:S01]  /*2900*/  LOP3.LUT R0, R0, R7, RZ, 0x3c, !PT ;  /* 0x0000000700007212 */ /* 0x000fe200078e3cff */
[----:B0-----:R-:W-:Y:S01]  /*2910*/  IMAD.SHL.U32 R7, R3, 0x10, RZ ;  /* 0x0000001003077824 */ /* 0x001fe200078e00ff */
[----:B------:R-:W-:-:S03]  /*2920*/  LEA.HI.X.SX32 R19, R25, UR11, 0x1, P1 ;  /* 0x0000000b19137c11 */ /* 0x000fc600088f0eff */
[----:B------:R-:W-:-:S05]  /*2930*/  IMAD.SHL.U32 R8, R0, 0x2, RZ ;  /* 0x0000000200087824 */ /* 0x000fca00078e00ff */
[----:B------:R-:W-:Y:S01]  /*2940*/  LOP3.LUT R8, R0, R8, R7, 0x96, !PT ;  /* 0x0000000800087212 */ /* 0x000fe200078e9607 */
[----:B------:R-:W-:Y:S02]  /*2950*/  VIADD R7, R6, 0x587c5 ;  /* 0x000587c506077836 */ /* 0x000fe40000000000 */
[----:B------:R-:W-:Y:S01]  /*2960*/  IMAD.MOV.U32 R0, RZ, RZ, 0x2f800000 ;  /* 0x2f800000ff007424 */ /* 0x000fe200078e00ff */
[----:B------:R-:W-:-:S05]  /*2970*/  LOP3.LUT R24, R8, R3, RZ, 0x3c, !PT ;  /* 0x0000000308187212 */ /* 0x000fca00078e3cff */
[----:B------:R-:W-:-:S05]  /*2980*/  IMAD.IADD R8, R24, 0x1, R7 ;  /* 0x0000000118087824 */ /* 0x000fca00078e0207 */
[----:B------:R-:W-:-:S05]  /*2990*/  I2FP.F32.U32 R9, R8 ;  /* 0x0000000800097245 */ /* 0x000fca0000201000 */
[----:B------:R-:W-:-:S05]  /*29a0*/  FFMA R9, R9, R0, 1.1641532182693481445e-10 ;  /* 0x2f00000009097423 */ /* 0x000fca0000000000 */
[----:B------:R-:W-:Y:S01]  /*29b0*/  FSETP.GEU.AND P0, PT, R9, 0.050000000745058059692, PT ;  /* 0x3d4ccccd0900780b */ /* 0x000fe20003f0e000 */
[----:B--2---:R-:W-:-:S12]  /*29c0*/  IMAD.WIDE R8, R25, 0x4, R22 ;  /* 0x0000000419087825 */ /* 0x004fd800078e0216 */
[----:B------:R-:W-:Y:S05]  /*29d0*/  @P0 BRA `(.L_x_13) ;  /* 0x0000000000740947 */ /* 0x000fea0003800000 */
[----:B------:R-:W-:Y:S02]  /*29e0*/  SHF.R.U32.HI R7, RZ, 0x2, R4 ;  /* 0x00000002ff077819 */ /* 0x000fe40000011604 */
[----:B------:R-:W-:Y:S02]  /*29f0*/  SHF.R.U32.HI R26, RZ, 0x2, R5 ;  /* 0x00000002ff1a7819 */ /* 0x000fe40000011605 */
[----:B------:R-:W-:Y:S01]  /*2a00*/  LOP3.LUT R7, R7, R4, RZ, 0x3c, !PT ;  /* 0x0000000407077212 */ /* 0x000fe200078e3cff */
[----:B------:R-:W-:Y:S01]  /*2a10*/  IMAD.SHL.U32 R4, R24, 0x10, RZ ;  /* 0x0000001018047824 */ /* 0x000fe200078e00ff */
[----:B------:R-:W-:-:S03]  /*2a20*/  LOP3.LUT R26, R26, R5, RZ, 0x3c, !PT ;  /* 0x000000051a1a7212 */ /* 0x000fc600078e3cff */
[----:B------:R-:W-:-:S05]  /*2a30*/  IMAD.SHL.U32 R17, R7, 0x2, RZ ;  /* 0x0000000207117824 */ /* 0x000fca00078e00ff */
[----:B------:R-:W-:-:S04]  /*2a40*/  LOP3.LUT R17, R7, R17, R4, 0x96, !PT ;  /* 0x0000001107117212 */ /* 0x000fc800078e9604 */
[----:B------:R-:W-:-:S04]  /*2a50*/  LOP3.LUT R27, R17, R24, RZ, 0x3c, !PT ;  /* 0x00000018111b7212 */ /* 0x000fc800078e3cff */
[C---:B------:R-:W-:Y:S01]  /*2a60*/  IADD3 R4, PT, PT, R6.reuse, 0xb0f8a, R27 ;  /* 0x000b0f8a06047810 */ /* 0x040fe20007ffe01b */
[----:B------:R-:W-:Y:S02]  /*2a70*/  IMAD.SHL.U32 R5, R27, 0x10, RZ ;  /* 0x000000101b057824 */ /* 0x000fe400078e00ff */
[----:B------:R-:W-:Y:S01]  /*2a80*/  VIADD R6, R6, 0x10974f ;  /* 0x0010974f06067836 */ /* 0x000fe20000000000 */
[----:B------:R-:W-:Y:S01]  /*2a90*/  I2FP.F32.U32 R7, R4 ;  /* 0x0000000400077245 */ /* 0x000fe20000201000 */
[----:B------:R-:W-:-:S04]  /*2aa0*/  IMAD.MOV.U32 R4, RZ, RZ, 0x40400000 ;  /* 0x40400000ff047424 */ /* 0x000fc800078e00ff */
[----:B------:R-:W-:-:S04]  /*2ab0*/  FFMA R7, R7, R0, 1.1641532182693481445e-10 ;  /* 0x2f00000007077423 */ /* 0x000fc80000000000 */
[----:B------:R-:W-:Y:S01]  /*2ac0*/  FFMA R4, R7, R4, -1 ;  /* 0xbf80000007047423 */ /* 0x000fe20000000004 */
[----:B------:R-:W-:-:S05]  /*2ad0*/  IMAD.SHL.U32 R7, R26, 0x2, RZ ;  /* 0x000000021a077824 */ /* 0x000fca00078e00ff */
[----:B------:R-:W-:Y:S02]  /*2ae0*/  LOP3.LUT R26, R26, R7, R5, 0x96, !PT ;  /* 0x000000071a1a7212 */ /* 0x000fe400078e9605 */
[----:B------:R-:W0:Y:S02]  /*2af0*/  F2I.TRUNC.NTZ R5, R4 ;  /* 0x0000000400057305 */ /* 0x000e24000020f100 */
[----:B------:R-:W-:Y:S01]  /*2b00*/  LOP3.LUT R17, R26, R27, RZ, 0x3c, !PT ;  /* 0x0000001b1a117212 */ /* 0x000fe200078e3cff */
[----:B------:R-:W-:-:S04]  /*2b10*/  IMAD.MOV.U32 R26, RZ, RZ, 0x40000000 ;  /* 0x40000000ff1a7424 */ /* 0x000fc800078e00ff */
[----:B------:R-:W-:-:S05]  /*2b20*/  IMAD.IADD R7, R17, 0x1, R6 ;  /* 0x0000000111077824 */ /* 0x000fca00078e0206 */
[----:B------:R-:W-:Y:S01]  /*2b30*/  I2FP.F32.U32 R7, R7 ;  /* 0x0000000700077245 */ /* 0x000fe20000201000 */
[----:B0-----:R1:W-:Y:S04]  /*2b40*/  STG.E.U8 desc[UR8][R18.64], R5 ;  /* 0x0000000512007986 */ /* 0x0013e8000c101108 */
[----:B------:R-:W-:-:S04]  /*2b50*/  FFMA R7, R7, R0, 1.1641532182693481445e-10 ;  /* 0x2f00000007077423 */ /* 0x000fc80000000000 */
[----:B------:R-:W-:Y:S01]  /*2b60*/  FFMA R29, R7, R26, -1 ;  /* 0xbf800000071d7423 */ /* 0x000fe2000000001a */
[----:B------:R-:W-:Y:S02]  /*2b70*/  IMAD.MOV.U32 R26, RZ, RZ, R3 ;  /* 0x000000ffff1a7224 */ /* 0x000fe400078e0003 */
[----:B------:R-:W-:Y:S02]  /*2b80*/  IMAD.MOV.U32 R7, RZ, RZ, R2 ;  /* 0x000000ffff077224 */ /* 0x000fe400078e0002 */
[----:B------:R1:W-:Y:S01]  /*2b90*/  STG.E desc[UR8][R8.64], R29 ;  /* 0x0000001d08007986 */ /* 0x0003e2000c101908 */
[----:B------:R-:W-:Y:S05]  /*2ba0*/  BRA `(.L_x_14) ;  /* 0x0000000000207947 */ /* 0x000fea0003800000 */
.L_x_13:
[----:B-----5:R0:W-:Y:S01]  /*2bb0*/  STG.E.U8 desc[UR8][R18.64], R13 ;  /* 0x0000000d12007986 */ /* 0x0201e2000c101108 */
[----:B------:R-:W-:Y:S02]  /*2bc0*/  IMAD.MOV.U32 R17, RZ, RZ, R24 ;  /* 0x000000ffff117224 */ /* 0x000fe400078e0018 */
[----:B------:R-:W-:Y:S01]  /*2bd0*/  IMAD.MOV.U32 R6, RZ, RZ, R7 ;  /* 0x000000ffff067224 */ /* 0x000fe200078e0007 */
[----:B------:R0:W-:Y:S01]  /*2be0*/  STG.E desc[UR8][R8.64], R14 ;  /* 0x0000000e08007986 */ /* 0x0001e2000c101908 */
[----:B------:R-:W-:Y:S02]  /*2bf0*/  IMAD.MOV.U32 R27, RZ, RZ, R3 ;  /* 0x000000ffff1b7224 */ /* 0x000fe400078e0003 */
[----:B------:R-:W-:Y:S02]  /*2c00*/  IMAD.MOV.U32 R24, RZ, RZ, R2 ;  /* 0x000000ffff187224 */ /* 0x000fe400078e0002 */
[----:B------:R-:W-:Y:S02]  /*2c10*/  IMAD.MOV.U32 R26, RZ, RZ, R5 ;  /* 0x000000ffff1a7224 */ /* 0x000fe400078e0005 */
[----:B------:R-:W-:-:S07]  /*2c20*/  IMAD.MOV.U32 R7, RZ, RZ, R4 ;  /* 0x000000ffff077224 */ /* 0x000fce00078e0004 */
.L_x_14:
[----:B------:R-:W-:Y:S05]  /*2c30*/  BSYNC.RECONVERGENT B0 ;  /* 0x0000000000007941 */ /* 0x000fea0003800200 */
.L_x_12:
[----:B------:R-:W-:Y:S01]  /*2c40*/  ISETP.NE.AND P0, PT, R16, RZ, PT ;  /* 0x000000ff1000720c */ /* 0x000fe20003f05270 */
[----:B------:R-:W-:Y:S01]  /*2c50*/  BSSY.RECONVERGENT B0, `(.L_x_11) ;  /* 0x0000041000007945 */ /* 0x000fe20003800200 */
[----:B------:R-:W-:Y:S02]  /*2c60*/  IMAD.MOV.U32 R3, RZ, RZ, R17 ;  /* 0x000000ffff037224 */ /* 0x000fe400078e0011 */
[----:B------:R-:W-:Y:S02]  /*2c70*/  IMAD.MOV.U32 R2, RZ, RZ, R27 ;  /* 0x000000ffff027224 */ /* 0x000fe400078e001b */
[----:B-1----:R-:W-:Y:S02]  /*2c80*/  IMAD.MOV.U32 R5, RZ, RZ, R24 ;  /* 0x000000ffff057224 */ /* 0x002fe400078e0018 */
[----:B------:R-:W-:-:S05]  /*2c90*/  IMAD.MOV.U32 R4, RZ, RZ, R26 ;  /* 0x000000ffff047224 */ /* 0x000fca00078e001a */
[----:B------:R-:W-:Y:S05]  /*2ca0*/  @P0 BRA `(.L_x_15) ;  /* 0x0000000000ec0947 */ /* 0x000fea0003800000 */
[----:B------:R-:W-:Y:S01]  /*2cb0*/  SHF.R.U32.HI R2, RZ, 0x2, R7 ;  /* 0x00000002ff027819 */ /* 0x000fe20000011607 */
[----:B------:R-:W-:Y:S01]  /*2cc0*/  ULOP3.LUT UR6, UR4, 0x1, URZ, 0xc0, !UPT ;  /* 0x0000000104067892 */ /* 0x000fe2000f8ec0ff */
[----:B------:R-:W-:Y:S02]  /*2cd0*/  SHF.R.U32.HI R3, RZ, 0x2, R26 ;  /* 0x00000002ff037819 */ /* 0x000fe4000001161a */
[----:B------:R-:W-:Y:S01]  /*2ce0*/  LOP3.LUT R5, R2, R7, RZ, 0x3c, !PT ;  /* 0x0000000702057212 */ /* 0x000fe200078e3cff */
[----:B------:R-:W-:Y:S01]  /*2cf0*/  IMAD.SHL.U32 R2, R17, 0x10, RZ ;  /* 0x0000001011027824 */ /* 0x000fe200078e00ff */
[----:B------:R-:W-:Y:S01]  /*2d00*/  LOP3.LUT R3, R3, R26, RZ, 0x3c, !PT ;  /* 0x0000001a03037212 */ /* 0x000fe200078e3cff */
[----:B------:R-:W-:Y:S01]  /*2d10*/  UISETP.NE.U32.AND UP0, UPT, UR6, 0x1, UPT ;  /* 0x000000010600788c */ /* 0x000fe2000bf05070 */
[----:B------:R-:W-:Y:S01]  /*2d20*/  SHF.R.U32.HI R7, RZ, 0x2, R24 ;  /* 0x00000002ff077819 */ /* 0x000fe20000011618 */
[----:B------:R-:W-:Y:S01]  /*2d30*/  IMAD.SHL.U32 R4, R5, 0x2, RZ ;  /* 0x0000000205047824 */ /* 0x000fe200078e00ff */
[----:B0-----:R-:W-:-:S02]  /*2d40*/  SHF.R.U32.HI R8, RZ, 0x2, R27 ;  /* 0x00000002ff087819 */ /* 0x001fc4000001161b */
[----:B------:R-:W-:Y:S02]  /*2d50*/  LOP3.LUT R7, R7, R24, RZ, 0x3c, !PT ;  /* 0x0000001807077212 */ /* 0x000fe400078e3cff */
[----:B------:R-:W-:Y:S01]  /*2d60*/  LOP3.LUT R2, R5, R4, R2, 0x96, !PT ;  /* 0x0000000405027212 */ /* 0x000fe200078e9602 */
[----:B------:R-:W-:Y:S01]  /*2d70*/  IMAD.SHL.U32 R5, R3, 0x2, RZ ;  /* 0x0000000203057824 */ /* 0x000fe200078e00ff */
[----:B------:R-:W-:Y:S02]  /*2d80*/  LOP3.LUT R27, R8, R27, RZ, 0x3c, !PT ;  /* 0x0000001b081b7212 */ /* 0x000fe400078e3cff */
[----:B------:R-:W-:Y:S02]  /*2d90*/  LOP3.LUT R4, R2, R17, RZ, 0x3c, !PT ;  /* 0x0000001102047212 */ /* 0x000fe400078e3cff */
[----:B------:R-:W-:Y:S02]  /*2da0*/  PLOP3.LUT P0, PT, PT, PT, UP0, 0x80, 0x8 ;  /* 0x000000000008781c */ /* 0x000fe40003f0f008 */
[----:B------:R-:W-:Y:S01]  /*2db0*/  IADD3 R8, PT, PT, R6, 0x587c5, R4 ;  /* 0x000587c506087810 */ /* 0x000fe20007ffe004 */
[----:B------:R-:W-:-:S03]  /*2dc0*/  IMAD.SHL.U32 R2, R4, 0x10, RZ ;  /* 0x0000001004027824 */ /* 0x000fc600078e00ff */
[----:B------:R-:W-:Y:S02]  /*2dd0*/  I2FP.F32.U32 R9, R8 ;  /* 0x0000000800097245 */ /* 0x000fe40000201000 */
[----:B------:R-:W-:Y:S01]  /*2de0*/  LOP3.LUT R5, R3, R5, R2, 0x96, !PT ;  /* 0x0000000503057212 */ /* 0x000fe200078e9602 */
[----:B------:R-:W-:Y:S02]  /*2df0*/  IMAD.SHL.U32 R3, R7, 0x2, RZ ;  /* 0x0000000207037824 */ /* 0x000fe400078e00ff */
[----:B------:R-:W-:Y:S01]  /*2e00*/  FFMA R9, R9, R0, 1.1641532182693481445e-10 ;  /* 0x2f00000009097423 */ /* 0x000fe20000000000 */
[----:B------:R-:W-:-:S03]  /*2e10*/  LOP3.LUT R5, R5, R4, RZ, 0x3c, !PT ;  /* 0x0000000405057212 */ /* 0x000fc600078e3cff */
[----:B------:R-:W-:Y:S02]  /*2e20*/  FADD R9, R9, -0.5 ;  /* 0xbf00000009097421 */ /* 0x000fe40000000000 */
[----:B------:R-:W-:Y:S02]  /*2e30*/  IMAD.SHL.U32 R2, R5, 0x10, RZ ;  /* 0x0000001005027824 */ /* 0x000fe400078e00ff */
[----:B------:R-:W-:-:S03]  /*2e40*/  FADD R9, R9, R9 ;  /* 0x0000000909097221 */ /* 0x000fc60000000000 */
[----:B------:R-:W-:Y:S01]  /*2e50*/  LOP3.LUT R2, R7, R3, R2, 0x96, !PT ;  /* 0x0000000307027212 */ /* 0x000fe200078e9602 */
[----:B------:R-:W-:Y:S02]  /*2e60*/  IMAD.SHL.U32 R3, R27, 0x2, RZ ;  /* 0x000000021b037824 */ /* 0x000fe400078e00ff */
[----:B------:R-:W-:Y:S01]  /*2e70*/  IMAD.MOV.U32 R7, RZ, RZ, 0x3f800000 ;  /* 0x3f800000ff077424 */ /* 0x000fe200078e00ff */
[----:B------:R-:W-:-:S04]  /*2e80*/  LOP3.LUT R2, R2, R5, RZ, 0x3c, !PT ;  /* 0x0000000502027212 */ /* 0x000fc800078e3cff */
[----:B------:R-:W-:Y:S01]  /*2e90*/  IADD3 R24, PT, PT, R6, 0x10974f, R2 ;  /* 0x0010974f06187810 */ /* 0x000fe20007ffe002 */
[----:B------:R-:W-:-:S05]  /*2ea0*/  IMAD.SHL.U32 R18, R2, 0x10, RZ ;  /* 0x0000001002127824 */ /* 0x000fca00078e00ff */
[----:B------:R-:W-:Y:S02]  /*2eb0*/  LOP3.LUT R3, R27, R3, R18, 0x96, !PT ;  /* 0x000000031b037212 */ /* 0x000fe400078e9612 */
[C---:B------:R-:W-:Y:S01]  /*2ec0*/  IADD3 R18, PT, PT, R6.reuse, 0xb0f8a, R5 ;  /* 0x000b0f8a06127810 */ /* 0x040fe20007ffe005 */
[----:B------:R-:W-:Y:S01]  /*2ed0*/  VIADD R6, R6, 0x161f14 ;  /* 0x00161f1406067836 */ /* 0x000fe20000000000 */
[----:B------:R-:W-:Y:S02]  /*2ee0*/  LOP3.LUT R3, R3, R2, RZ, 0x3c, !PT ;  /* 0x0000000203037212 */ /* 0x000fe400078e3cff */
[----:B------:R-:W-:Y:S02]  /*2ef0*/  I2FP.F32.U32 R19, R18 ;  /* 0x0000001200137245 */ /* 0x000fe40000201000 */
[----:B------:R-:W-:Y:S01]  /*2f00*/  I2FP.F32.U32 R27, R24 ;  /* 0x00000018001b7245 */ /* 0x000fe20000201000 */
[----:B------:R-:W-:Y:S02]  /*2f10*/  IMAD.IADD R26, R3, 0x1, R6 ;  /* 0x00000001031a7824 */ /* 0x000fe400078e0206 */
[----:B------:R-:W-:-:S02]  /*2f20*/  FFMA R19, R19, R0, 1.1641532182693481445e-10 ;  /* 0x2f00000013137423 */ /* 0x000fc40000000000 */
[----:B------:R-:W-:Y:S01]  /*2f30*/  FFMA R27, R27, R0, 1.1641532182693481445e-10 ;  /* 0x2f0000001b1b7423 */ /* 0x000fe20000000000 */
[----:B------:R-:W-:Y:S01]  /*2f40*/  I2FP.F32.U32 R29, R26 ;  /* 0x0000001a001d7245 */ /* 0x000fe20000201000 */
[----:B------:R-:W-:Y:S02]  /*2f50*/  FADD R19, R19, -0.5 ;  /* 0xbf00000013137421 */ /* 0x000fe40000000000 */
[----:B------:R-:W-:Y:S02]  /*2f60*/  FADD R27, R27, -0.5 ;  /* 0xbf0000001b1b7421 */ /* 0x000fe40000000000 */
[----:B------:R-:W-:Y:S01]  /*2f70*/  FFMA R29, R29, R0, 1.1641532182693481445e-10 ;  /* 0x2f0000001d1d7423 */ /* 0x000fe20000000000 */
[----:B------:R-:W-:Y:S01]  /*2f80*/  FSEL R0, R7, 0.10000000149011611938, !P0 ;  /* 0x3dcccccd07007808 */ /* 0x000fe20004000000 */
[----:B------:R-:W-:Y:S01]  /*2f90*/  FADD R19, R19, R19 ;  /* 0x0000001313137221 */ /* 0x000fe20000000000 */
[----:B------:R-:W-:Y:S01]  /*2fa0*/  FADD R8, R27, R27 ;  /* 0x0000001b1b087221 */ /* 0x000fe20000000000 */
[----:B------:R-:W-:Y:S01]  /*2fb0*/  FADD R29, R29, -0.5 ;  /* 0xbf0000001d1d7421 */ /* 0x000fe20000000000 */
[----:B------:R-:W-:-:S02]  /*2fc0*/  IMAD.MOV.U32 R7, RZ, RZ, R17 ;  /* 0x000000ffff077224 */ /* 0x000fc400078e0011 */
[C---:B-----5:R-:W-:Y:S01]  /*2fd0*/  FFMA R9, R0.reuse, R9, R15 ;  /* 0x0000000900097223 */ /* 0x060fe2000000000f */
[C---:B------:R-:W-:Y:S01]  /*2fe0*/  FFMA R19, R0.reuse, R19, R12 ;  /* 0x0000001300137223 */ /* 0x040fe2000000000c */
[----:B------:R-:W-:Y:S01]  /*2ff0*/  FMUL R29, R29, 0.5 ;  /* 0x3f0000001d1d7820 */ /* 0x000fe20000400000 */
[C---:B------:R-:W-:Y:S02]  /*3000*/  FFMA R27, R0.reuse, R8, R11 ;  /* 0x00000008001b7223 */ /* 0x040fe4000000000b */
[----:B------:R1:W-:Y:S01]  /*3010*/  STG.E desc[UR8][R20.64+-0x8], R9 ;  /* 0xfffff80914007986 */ /* 0x0003e2000c101908 */
[----:B------:R-:W-:-:S03]  /*3020*/  FFMA R29, R0, R29, R10 ;  /* 0x0000001d001d7223 */ /* 0x000fc6000000000a */
[----:B------:R1:W-:Y:S04]  /*3030*/  STG.E desc[UR8][R20.64+-0x4], R19 ;  /* 0xfffffc1314007986 */ /* 0x0003e8000c101908 */
[----:B------:R1:W-:Y:S04]  /*3040*/  STG.E desc[UR8][R20.64], R27 ;  /* 0x0000001b14007986 */ /* 0x0003e8000c101908 */
[----:B------:R1:W-:Y:S02]  /*3050*/  STG.E desc[UR8][R20.64+0x4], R29 ;  /* 0x0000041d14007986 */ /* 0x0003e4000c101908 */
.L_x_15:
[----:B------:R-:W-:Y:S05]  /*3060*/  BSYNC.RECONVERGENT B0 ;  /* 0x0000000000007941 */ /* 0x000fea0003800200 */
.L_x_11:
[----:B------:R-:W-:Y:S01]  /*3070*/  UIADD3 UR4, UPT, UPT, UR4, 0x1, URZ ;  /* 0x0000000104047890 */ /* 0x000fe2000fffe0ff */
[----:B-1----:R-:W-:Y:S01]  /*3080*/  IADD3 R20, P0, PT, R20, 0x10, RZ ;  /* 0x0000001014147810 */ /* 0x002fe20007f1e0ff */
[----:B------:R-:W-:Y:S01]  /*3090*/  VIADD R25, R25, 0x40000 ;  /* 0x0004000019197836 */ /* 0x000fe20000000000 */
[----:B------:R-:W-:Y:S02]  /*30a0*/  UIADD3 UR5, UPT, UPT, UR5, 0x1, URZ ;  /* 0x0000000105057890 */ /* 0x000fe4000fffe0ff */
[----:B------:R-:W-:Y:S01]  /*30b0*/  UISETP.NE.AND UP0, UPT, UR4, 0x40, UPT ;  /* 0x000000400400788c */ /* 0x000fe2000bf05270 */
[----:B------:R-:W-:-:S08]  /*30c0*/  IMAD.X R21, RZ, RZ, R21, P0 ;  /* 0x000000ffff157224 */ /* 0x000fd000000e0615 */
[----:B------:R-:W-:Y:S05]  /*30d0*/  BRA.U UP0, `(.L_x_16) ;  /* 0xfffffff500f47547 */ /* 0x000fea000b83ffff */
[----:B------:R-:W-:Y:S05]  /*30e0*/  EXIT ;  /* 0x000000000000794d */ /* 0x000fea0003800000 */
.L_x_17:
[----:B------:R-:W-:-:S00]  /*30f0*/  BRA `(.L_x_17) ;  /* 0xfffffffc00fc7947 */ /* 0x000fc0000383ffff */
[----:B------:R-:W-:-:S00]  /*3100*/  NOP ;  /* 0x0000000000007918 */ /* 0x000fc00000000000 */
[----:B------:R-:W-:-:S00]  /*3110*/  NOP ;  /* 0x0000000000007918 */ /* 0x000fc00000000000 */
[----:B------:R-:W-:-:S00]  /*3120*/  NOP ;  /* 0x0000000000007918 */ /* 0x000fc00000000000 */
[----:B------:R-:W-:-:S00]  /*3130*/  NOP ;  /* 0x0000000000007918 */ /* 0x000fc00000000000 */
[----:B------:R-:W-:-:S00]  /*3140*/  NOP ;  /* 0x0000000000007918 */ /* 0x000fc00000000000 */
[----:B------:R-:W-:-:S00]  /*3150*/  NOP ;  /* 0x0000000000007918 */ /* 0x000fc00000000000 */
[----:B------:R-:W-:-:S00]  /*3160*/  NOP ;  /* 0x0000000000007918 */ /* 0x000fc00000000000 */
[----:B------:R-:W-:-:S00]  /*3170*/  NOP ;  /* 0x0000000000007918 */ /* 0x000fc00000000000 */
.L_x_26:


//--------------------- .text._Z18tradAdaptiveKernelPfS_P10SpatialDNAS_ --------------------------
	.section	.text._Z18tradAdaptiveKernelPfS_P10SpatialDNAS_,"ax",@progbits
	.align	128
        .global         _Z18tradAdaptiveKernelPfS_P10SpatialDNAS_
        .type           _Z18tradAdaptiveKernelPfS_P10SpatialDNAS_,@function
        .size           _Z18tradAdaptiveKernelPfS_P10SpatialDNAS_,(.L_x_27 - _Z18tradAdaptiveKernelPfS_P10SpatialDNAS_)
        .other          _Z18tradAdaptiveKernelPfS_P10SpatialDNAS_,@"STO_CUDA_ENTRY STV_DEFAULT"
_Z18tradAdaptiveKernelPfS_P10SpatialDNAS_:
.text._Z18tradAdaptiveKernelPfS_P10SpatialDNAS_:
[----:B------:R-:W-:Y:S01]  /*0000*/  LDC R1, c[0x0][0x37c] ;  /* 0x0000df00ff017b82 */ /* 0x000fe20000000800 */
[----:B------:R-:W0:Y:S07]  /*0010*/  S2R R2, SR_TID.X ;  /* 0x0000000000027919 */ /* 0x000e2e0000002100 */
[----:B------:R-:W0:Y:S08]  /*0020*/  S2UR UR4, SR_CTAID.X ;  /* 0x00000000000479c3 */ /* 0x000e300000002500 */
[----:B------:R-:W0:Y:S02]  /*0030*/  LDC R3, c[0x0][0x360] ;  /* 0x0000d800ff037b82 */ /* 0x000e240000000800 */
[----:B0-----:R-:W-:-:S05]  /*0040*/  IMAD R5, R3, UR4, R2 ;  /* 0x0000000403057c24 */ /* 0x001fca000f8e0202 */
[----:B------:R-:W-:-:S13]  /*0050*/  ISETP.GT.AND P0, PT, R5, 0x3ffff, PT ;  /* 0x0003ffff0500780c */ /* 0x000fda0003f04270 */
[----:B------:R-:W-:Y:S05]  /*0060*/  @P0 EXIT ;  /* 0x000000000000094d */ /* 0x000fea0003800000 */
[----:B------:R-:W0:Y:S01]  /*0070*/  S2R R0, SR_CTAID.Y ;  /* 0x0000000000007919 */ /* 0x000e220000002600 */
[----:B------:R-:W0:Y:S01]  /*0080*/  LDC.64 R8, c[0x0][0x390] ;  /* 0x0000e400ff087b82 */ /* 0x000e220000000a00 */
[----:B------:R-:W1:Y:S01]  /*0090*/  LDCU.64 UR6, c[0x0][0x358] ;  /* 0x00006b00ff0677ac */ /* 0x000e620008000a00 */
[----:B0-----:R-:W-:-:S05]  /*00a0*/  IMAD.WIDE.U32 R8, R0, 0x10, R8 ;  /* 0x0000001000087825 */ /* 0x001fca00078e0008 */
[----:B-1----:R-:W2:Y:S04]  /*00b0*/  LDG.E R7, desc[UR6][R8.64+0xc] ;  /* 0x00000c0608077981 */ /* 0x002ea8000c1e1900 */
[----:B------:R-:W3:Y:S04]  /*00c0*/  LDG.E R14, desc[UR6][R8.64] ;  /* 0x00000006080e7981 */ /* 0x000ee8000c1e1900 */
[----:B------:R-:W4:Y:S04]  /*00d0*/  LDG.E R6, desc[UR6][R8.64+0x8] ;  /* 0x0000080608067981 */ /* 0x000f28000c1e1900 */
[----:B------:R0:W5:Y:S01]  /*00e0*/  LDG.E R4, desc[UR6][R8.64+0x4] ;  /* 0x0000040608047981 */ /* 0x000162000c1e1900 */
[----:B------:R-:W-:-:S04]  /*00f0*/  SHF.R.S32.HI R10, RZ, 0x1f, R5 ;  /* 0x0000001fff0a7819 */ /* 0x000fc80000011405 */
[CC--:B------:R-:W-:Y:S02]  /*0100*/  LEA.HI R11, R10.reuse, R5.reuse, RZ, 0x6 ;  /* 0x000000050a0b7211 */ /* 0x0c0fe400078f30ff */
[----:B------:R-:W-:-:S04]  /*0110*/  LEA.HI R10, R10, R5, RZ, 0xc ;  /* 0x000000050a0a7211 */ /* 0x000fc800078f60ff */
[----:B------:R-:W-:Y:S02]  /*0120*/  LEA.HI.SX32 R12, R10, 0xffffffe0, 0x14 ;  /* 0xffffffe00a0c7811 */ /* 0x000fe400078fa2ff */
[----:B------:R-:W-:Y:S02]  /*0130*/  LOP3.LUT R10, R11, 0xffffffc0, RZ, 0xc0, !PT ;  /* 0xffffffc00b0a7812 */ /* 0x000fe400078ec0ff */
[----:B------:R-:W-:Y:S02]  /*0140*/  SHF.R.S32.HI R11, RZ, 0x6, R11 ;  /* 0x00000006ff0b7819 */ /* 0x000fe4000001140b */
[----:B------:R-:W-:Y:S02]  /*0150*/  I2FP.F32.S32 R12, R12 ;  /* 0x0000000c000c7245 */ /* 0x000fe40000201400 */
[----:B------:R-:W-:Y:S02]  /*0160*/  IADD3 R10, PT, PT, R5, -0x20, -R10 ;  /* 0xffffffe0050a7810 */ /* 0x000fe40007ffe80a */
[----:B0-----:R-:W-:-:S02]  /*0170*/  LEA.HI R8, R11, R11, RZ, 0x6 ;  /* 0x0000000b0b087211 */ /* 0x001fc400078f30ff */
[----:B------:R-:W-:Y:S02]  /*0180*/  I2FP.F32.S32 R10, R10 ;  /* 0x0000000a000a7245 */ /* 0x000fe40000201400 */
[----:B------:R-:W-:-:S04]  /*0190*/  LOP3.LUT R8, R8, 0xffffffc0, RZ, 0xc0, !PT ;  /* 0xffffffc008087812 */ /* 0x000fc800078ec0ff */
[----:B------:R-:W-:Y:S01]  /*01a0*/  IADD3 R8, PT, PT, R11, -0x20, -R8 ;  /* 0xffffffe00b087810 */ /* 0x000fe20007ffe808 */
[----:B--2---:R-:W-:-:S04]  /*01b0*/  FMUL.RZ R15, R7, 0.15915493667125701904 ;  /* 0x3e22f983070f7820 */ /* 0x004fc8000040c000 */
[----:B------:R-:W0:Y:S08]  /*01c0*/  MUFU.SIN R7, R15 ;  /* 0x0000000f00077308 */ /* 0x000e300000000400 */
[----:B------:R-:W1:Y:S01]  /*01d0*/  MUFU.COS R13, R15 ;  /* 0x0000000f000d7308 */ /* 0x000e620000000000 */
[----:B0-----:R-:W-:-:S04]  /*01e0*/  FMUL R9, R12, R7 ;  /* 0x000000070c097220 */ /* 0x001fc80000400000 */
[-C--:B-1----:R-:W-:Y:S01]  /*01f0*/  FFMA R9, R10, R13.reuse, -R9 ;  /* 0x0000000d0a097223 */ /* 0x082fe20000000809 */
[----:B------:R-:W-:-:S03]  /*0200*/  FMUL R13, R12, R13 ;  /* 0x0000000d0c0d7220 */ /* 0x000fc60000400000 */
[----:B---3--:R-:W-:Y:S01]  /*0210*/  FADD R14, R9, R14 ;  /* 0x0000000e090e7221 */ /* 0x008fe20000000000 */
[----:B------:R-:W-:Y:S01]  /*0220*/  FFMA R13, R10, R7, R13 ;  /* 0x000000070a0d7223 */ /* 0x000fe2000000000d */
[----:B------:R-:W-:-:S03]  /*0230*/  I2FP.F32.S32 R9, R8 ;  /* 0x0000000800097245 */ /* 0x000fc60000201400 */
[----:B----4-:R-:W-:Y:S02]  /*0240*/  FADD R6, R13, R6 ;  /* 0x000000060d067221 */ /* 0x010fe40000000000 */
[----:B-----5:R-:W-:Y:S01]  /*0250*/  FADD R4, R9, R4 ;  /* 0x0000000409047221 */ /* 0x020fe20000000000 */
[----:B------:R-:W-:Y:S01]  /*0260*/  FADD R14, R14, 32 ;  /* 0x420000000e0e7421 */ /* 0x000fe20000000000 */
[----:B------:R-:W-:Y:S01]  /*0270*/  FADD R10, R6, 32 ;  /* 0x42000000060a7421 */ /* 0x000fe20000000000 */
[----:B------:R-:W0:Y:S01]  /*0280*/  LDC.64 R8, c[0x0][0x380] ;  /* 0x0000e000ff087b82 */ /* 0x000e220000000a00 */
[----:B------:R-:W-:-:S03]  /*0290*/  FADD R4, R4, 32 ;  /* 0x4200000004047421 */ /* 0x000fc60000000000 */
[----:B------:R-:W-:Y:S04]  /*02a0*/  F2I.TRUNC.NTZ R14, R14 ;  /* 0x0000000e000e7305 */ /* 0x000fe8000020f100 */
[----:B------:R-:W1:Y:S04]  /*02b0*/  LDC.64 R6, c[0x0][0x388] ;  /* 0x0000e200ff067b82 */ /* 0x000e680000000a00 */
[----:B------:R-:W-:Y:S08]  /*02c0*/  F2I.TRUNC.NTZ R11, R4 ;  /* 0x00000004000b7305 */ /* 0x000ff0000020f100 */
[----:B------:R-:W2:Y:S02]  /*02d0*/  F2I.TRUNC.NTZ R10, R10 ;  /* 0x0000000a000a7305 */ /* 0x000ea4000020f100 */
[----:B--2---:R-:W-:-:S04]  /*02e0*/  VIMNMX3.U32 R12, R14, R11, R10, !PT ;  /* 0x0000000b0e0c720f */ /* 0x004fc8000780000a */
[----:B------:R-:W-:-:S13]  /*02f0*/  ISETP.GT.U32.AND P1, PT, R12, 0x3f, PT ;  /* 0x0000003f0c00780c */ /* 0x000fda0003f24070 */
[----:B------:R-:W-:Y:S02]  /*0300*/  @!P1 IMAD R11, R11, 0x40, R14 ;  /* 0x000000400b0b9824 */ /* 0x000fe400078e020e */
[----:B------:R-:W-:Y:S02]  /*0310*/  @!P1 IMAD R13, R0, 0x40000, R5 ;  /* 0x00040000000d9824 */ /* 0x000fe400078e0205 */
[----:B------:R-:W-:Y:S02]  /*0320*/  @!P1 IMAD R5, R10, 0x1000, R11 ;  /* 0x000010000a059824 */ /* 0x000fe400078e020b */
[----:B-1----:R-:W-:-:S04]  /*0330*/  @!P1 IMAD.WIDE R6, R13, 0x4, R6 ;  /* 0x000000040d069825 */ /* 0x002fc800078e0206 */
[----:B0-----:R-:W-:Y:S02]  /*0340*/  @!P1 IMAD.WIDE.U32 R4, R5, 0x4, R8 ;  /* 0x0000000405049825 */ /* 0x001fe400078e0008 */
[----:B------:R-:W2:Y:S04]  /*0350*/  @!P1 LDG.E R7, desc[UR6][R6.64] ;  /* 0x0000000606079981 */ /* 0x000ea8000c1e1900 */
[----:B------:R-:W2:Y:S01]  /*0360*/  @!P1 LDG.E R4, desc[UR6][R4.64] ;  /* 0x0000000604049981 */ /* 0x000ea2000c1e1900 */
[----:B------:R-:W0:Y:S01]  /*0370*/  S2UR UR5, SR_CgaCtaId ;  /* 0x00000000000579c3 */ /* 0x000e220000008800 */
[----:B------:R-:W-:Y:S01]  /*0380*/  UMOV UR4, 0x400 ;  /* 0x0000040000047882 */ /* 0x000fe20000000000 */
[----:B------:R-:W-:Y:S01]  /*0390*/  HFMA2 R8, -RZ, RZ, 0, 0 ;  /* 0x00000000ff087431 */ /* 0x000fe200000001ff */
[----:B------:R-:W-:Y:S01]  /*03a0*/  ISETP.GE.U32.AND P0, PT, R3, 0x2, PT ;  /* 0x000000020300780c */ /* 0x000fe20003f06070 */
[----:B0-----:R-:W-:-:S06]  /*03b0*/  ULEA UR4, UR5, UR4, 0x18 ;  /* 0x0000000405047291 */ /* 0x001fcc000f8ec0ff */
[----:B------:R-:W-:Y:S01]  /*03c0*/  LEA R9, R2, UR4, 0x2 ;  /* 0x0000000402097c11 */ /* 0x000fe2000f8e10ff */
[----:B--2---:R-:W-:Y:S01]  /*03d0*/  @!P1 FMUL R8, R4, R7 ;  /* 0x0000000704089220 */ /* 0x004fe20000400000 */
[----:B------:R-:W-:-:S04]  /*03e0*/  ISETP.NE.AND P1, PT, R2, RZ, PT ;  /* 0x000000ff0200720c */ /* 0x000fc80003f25270 */
[----:B------:R0:W-:Y:S01]  /*03f0*/  STS [R9], R8 ;  /* 0x0000000809007388 */ /* 0x0001e20000000800 */
[----:B------:R-:W-:Y:S06]  /*0400*/  BAR.SYNC.DEFER_BLOCKING 0x0 ;  /* 0x0000000000007b1d */ /* 0x000fec0000010000 */
[----:B------:R-:W-:Y:S05]  /*0410*/  @!P0 BRA `(.L_x_18) ;  /* 0x00000000002c8947 */ /* 0x000fea0003800000 */
.L_x_19:
[----:B------:R-:W-:-:S04]  /*0420*/  SHF.R.U32.HI R7, RZ, 0x1, R3 ;  /* 0x00000001ff077819 */ /* 0x000fc80000011603 */
[----:B------:R-:W-:-:S13]  /*0430*/  ISETP.GE.U32.AND P0, PT, R2, R7, PT ;  /* 0x000000070200720c */ /* 0x000fda0003f06070 */
[----:B------:R-:W-:Y:S01]  /*0440*/  @!P0 IMAD R4, R7, 0x4, R9 ;  /* 0x0000000407048824 */ /* 0x000fe200078e0209 */
[----:B------:R-:W-:Y:S05]  /*0450*/  @!P0 LDS R5, [R9] ;  /* 0x0000000009058984 */ /* 0x000fea0000000800 */
[----:B------:R-:W1:Y:S02]  /*0460*/  @!P0 LDS R4, [R4] ;  /* 0x0000000004048984 */ /* 0x000e640000000800 */
[----:B-1----:R-:W-:-:S05]  /*0470*/  @!P0 FADD R6, R4, R5 ;  /* 0x0000000504068221 */ /* 0x002fca0000000000 */
[----:B------:R1:W-:Y:S01]  /*0480*/  @!P0 STS [R9], R6 ;  /* 0x0000000609008388 */ /* 0x0003e20000000800 */
[----:B------:R-:W-:Y:S01]  /*0490*/  BAR.SYNC.DEFER_BLOCKING 0x0 ;  /* 0x0000000000007b1d */ /* 0x000fe20000010000 */
[----:B------:R-:W-:Y:S02]  /*04a0*/  ISETP.GT.U32.AND P0, PT, R3, 0x3, PT ;  /* 0x000000030300780c */ /* 0x000fe40003f04070 */
[----:B------:R-:W-:-:S11]  /*04b0*/  MOV R3, R7 ;  /* 0x0000000700037202 */ /* 0x000fd60000000f00 */
[----:B-1----:R-:W-:Y:S05]  /*04c0*/  @P0 BRA `(.L_x_19) ;  /* 0xfffffffc00d40947 */ /* 0x002fea000383ffff */
.L_x_18:
[----:B------:R-:W-:Y:S05]  /*04d0*/  @P1 EXIT ;  /* 0x000000000000194d */ /* 0x000fea0003800000 */
[----:B------:R-:W1:Y:S01]  /*04e0*/  S2UR UR5, SR_CgaCtaId ;  /* 0x00000000000579c3 */ /* 0x000e620000008800 */
[----:B------:R-:W-:-:S07]  /*04f0*/  UMOV UR4, 0x400 ;  /* 0x0000040000047882 */ /* 0x000fce0000000000 */
[----:B------:R-:W2:Y:S01]  /*0500*/  LDC.64 R2, c[0x0][0x398] ;  /* 0x0000e600ff027b82 */ /* 0x000ea20000000a00 */
[----:B-1----:R-:W-:Y:S01]  /*0510*/  ULEA UR4, UR5, UR4, 0x18 ;  /* 0x0000000405047291 */ /* 0x002fe2000f8ec0ff */
[----:B--2---:R-:W-:-:S08]  /*0520*/  IMAD.WIDE.U32 R2, R0, 0x4, R2 ;  /* 0x0000000400027825 */ /* 0x004fd000078e0002 */
[----:B------:R-:W1:Y:S04]  /*0530*/  LDS R5, [UR4] ;  /* 0x00000004ff057984 */ /* 0x000e680008000800 */
[----:B-1----:R-:W-:Y:S01]  /*0540*/  REDG.E.ADD.F32.FTZ.RN.STRONG.GPU desc[UR6][R2.64], R5 ;  /* 0x00000005020079a6 */ /* 0x002fe2000c12f306 */
[----:B------:R-:W-:Y:S05]  /*0550*/  EXIT ;  /* 0x000000000000794d */ /* 0x000fea0003800000 */
.L_x_20:
        /* <DEDUP_REMOVED lines=10> */
.L_x_27:


//--------------------- .text._Z17dnaAdaptiveKernelPaS_P10SpatialDNAPi --------------------------
	.section	.text._Z17dnaAdaptiveKernelPaS_P10SpatialDNAPi,"ax",@progbits
	.align	128
        .global         _Z17dnaAdaptiveKernelPaS_P10SpatialDNAPi
        .type           _Z17dnaAdaptiveKernelPaS_P10SpatialDNAPi,@function
        .size           _Z17dnaAdaptiveKernelPaS_P10SpatialDNAPi,(.L_x_28 - _Z17dnaAdaptiveKernelPaS_P10SpatialDNAPi)
        .other          _Z17dnaAdaptiveKernelPaS_P10SpatialDNAPi,@"STO_CUDA_ENTRY STV_DEFAULT"
_Z17dnaAdaptiveKernelPaS_P10SpatialDNAPi:
.text._Z17dnaAdaptiveKernelPaS_P10SpatialDNAPi:
        /* <DEDUP_REMOVED lines=27> */
[----:B------:R-:W-:Y:S01]  /*01b0*/  BSSY.RECONVERGENT B0, `(.L_x_21) ;  /* 0x0000027000007945 */ /* 0x000fe20003800200 */
        /* <DEDUP_REMOVED lines=12> */
[----:B------:R-:W-:Y:S02]  /*0280*/  FADD R6, R6, 32 ;  /* 0x4200000006067421 */ /* 0x000fe40000000000 */
[----:B------:R-:W-:-:S03]  /*0290*/  FADD R4, R4, 32 ;  /* 0x4200000004047421 */ /* 0x000fc60000000000 */
[----:B------:R-:W-:Y:S08]  /*02a0*/  F2I.TRUNC.NTZ R14, R14 ;  /* 0x0000000e000e7305 */ /* 0x000ff0000020f100 */
[----:B------:R-:W-:Y:S08]  /*02b0*/  F2I.TRUNC.NTZ R7, R4 ;  /* 0x0000000400077305 */ /* 0x000ff0000020f100 */
[----:B------:R-:W0:Y:S02]  /*02c0*/  F2I.TRUNC.NTZ R6, R6 ;  /* 0x0000000600067305 */ /* 0x000e24000020f100 */
[----:B0-----:R-:W-:-:S04]  /*02d0*/  VIMNMX3.U32 R8, R14, R7, R6, !PT ;  /* 0x000000070e08720f */ /* 0x001fc80007800006 */
[----:B------:R-:W-:Y:S01]  /*02e0*/  ISETP.GT.U32.AND P0, PT, R8, 0x3f, PT ;  /* 0x0000003f0800780c */ /* 0x000fe20003f04070 */
[----:B------:R-:W-:-:S12]  /*02f0*/  IMAD.MOV.U32 R8, RZ, RZ, RZ ;  /* 0x000000ffff087224 */ /* 0x000fd800078e00ff */
[----:B------:R-:W-:Y:S05]  /*0300*/  @P0 BRA `(.L_x_22) ;  /* 0x0000000000440947 */ /* 0x000fea0003800000 */
[----:B------:R-:W0:Y:S01]  /*0310*/  LDCU.64 UR4, c[0x0][0x380] ;  /* 0x00007000ff0477ac */ /* 0x000e220008000a00 */
[----:B------:R-:W-:-:S04]  /*0320*/  IMAD R7, R7, 0x40, R14 ;  /* 0x0000004007077824 */ /* 0x000fc800078e020e */
[----:B------:R-:W-:-:S05]  /*0330*/  IMAD R7, R6, 0x1000, R7 ;  /* 0x0000100006077824 */ /* 0x000fca00078e0207 */
[----:B0-----:R-:W-:-:S05]  /*0340*/  IADD3 R6, P0, PT, R7, UR4, RZ ;  /* 0x0000000407067c10 */ /* 0x001fca000ff1e0ff */
[----:B------:R-:W-:-:S05]  /*0350*/  IMAD.X R7, RZ, RZ, UR5, P0 ;  /* 0x00000005ff077e24 */ /* 0x000fca00080e06ff */
[----:B------:R-:W2:Y:S02]  /*0360*/  LDG.E.U8 R6, desc[UR6][R6.64] ;  /* 0x0000000606067981 */ /* 0x000ea4000c1e1100 */
[----:B--2---:R-:W-:-:S13]  /*0370*/  ISETP.NE.AND P0, PT, R6, RZ, PT ;  /* 0x000000ff0600720c */ /* 0x004fda0003f05270 */
[----:B------:R-:W-:Y:S05]  /*0380*/  @!P0 BRA `(.L_x_22) ;  /* 0x0000000000248947 */ /* 0x000fea0003800000 */
[----:B------:R-:W0:Y:S01]  /*0390*/  LDCU.64 UR4, c[0x0][0x388] ;  /* 0x00007100ff0477ac */ /* 0x000e220008000a00 */
[----:B------:R-:W-:-:S05]  /*03a0*/  IMAD R5, R0, 0x40000, R5 ;  /* 0x0004000000057824 */ /* 0x000fca00078e0205 */
[----:B0-----:R-:W-:-:S04]  /*03b0*/  IADD3 R4, P0, PT, R5, UR4, RZ ;  /* 0x0000000405047c10 */ /* 0x001fc8000ff1e0ff */
[----:B------:R-:W-:-:S06]  /*03c0*/  LEA.HI.X.SX32 R5, R5, UR5, 0x1, P0 ;  /* 0x0000000505057c11 */ /* 0x000fcc00080f0eff */
[----:B------:R-:W2:Y:S02]  /*03d0*/  LDG.E.U8 R5, desc[UR6][R4.64] ;  /* 0x0000000604057981 */ /* 0x000ea4000c1e1100 */
[----:B--2---:R-:W-:-:S13]  /*03e0*/  ISETP.NE.AND P0, PT, R5, RZ, PT ;  /* 0x000000ff0500720c */ /* 0x004fda0003f05270 */
[----:B------:R-:W-:Y:S01]  /*03f0*/  @P0 ISETP.NE.AND P1, PT, R6, R5, PT ;  /* 0x000000050600020c */ /* 0x000fe20003f25270 */
[----:B------:R-:W-:-:S05]  /*0400*/  @P0 IMAD.MOV.U32 R6, RZ, RZ, 0x1 ;  /* 0x00000001ff060424 */ /* 0x000fca00078e00ff */
[----:B------:R-:W-:-:S07]  /*0410*/  @P0 SEL R8, R6, 0xffffffff, !P1 ;  /* 0xffffffff06080807 */ /* 0x000fce0004800000 */
.L_x_22:
[----:B------:R-:W-:Y:S05]  /*0420*/  BSYNC.RECONVERGENT B0 ;  /* 0x0000000000007941 */ /* 0x000fea0003800200 */
.L_x_21:
[----:B------:R-:W0:Y:S01]  /*0430*/  S2UR UR5, SR_CgaCtaId ;  /* 0x00000000000579c3 */ /* 0x000e220000008800 */
[----:B------:R-:W-:Y:S01]  /*0440*/  UMOV UR4, 0x400 ;  /* 0x0000040000047882 */ /* 0x000fe20000000000 */
[----:B------:R-:W-:Y:S02]  /*0450*/  ISETP.GE.U32.AND P1, PT, R3, 0x2, PT ;  /* 0x000000020300780c */ /* 0x000fe40003f26070 */
[----:B------:R-:W-:Y:S01]  /*0460*/  ISETP.NE.AND P0, PT, R2, RZ, PT ;  /* 0x000000ff0200720c */ /* 0x000fe20003f05270 */
[----:B0-----:R-:W-:-:S06]  /*0470*/  ULEA UR4, UR5, UR4, 0x18 ;  /* 0x0000000405047291 */ /* 0x001fcc000f8ec0ff */
[----:B------:R-:W-:-:S05]  /*0480*/  LEA R5, R2, UR4, 0x2 ;  /* 0x0000000402057c11 */ /* 0x000fca000f8e10ff */
[----:B------:R0:W-:Y:S01]  /*0490*/  STS [R5], R8 ;  /* 0x0000000805007388 */ /* 0x0001e20000000800 */
[----:B------:R-:W-:Y:S06]  /*04a0*/  BAR.SYNC.DEFER_BLOCKING 0x0 ;  /* 0x0000000000007b1d */ /* 0x000fec0000010000 */
[----:B------:R-:W-:Y:S05]  /*04b0*/  @!P1 BRA `(.L_x_23) ;  /* 0x00000000002c9947 */ /* 0x000fea0003800000 */
.L_x_24:
[----:B0-----:R-:W-:-:S04]  /*04c0*/  SHF.R.U32.HI R8, RZ, 0x1, R3 ;  /* 0x00000001ff087819 */ /* 0x001fc80000011603 */
[----:B------:R-:W-:-:S13]  /*04d0*/  ISETP.GE.U32.AND P1, PT, R2, R8, PT ;  /* 0x000000080200720c */ /* 0x000fda0003f26070 */
[----:B------:R-:W-:Y:S01]  /*04e0*/  @!P1 IMAD R4, R8, 0x4, R5 ;  /* 0x0000000408049824 */ /* 0x000fe200078e0205 */
[----:B------:R-:W-:Y:S05]  /*04f0*/  @!P1 LDS R7, [R5] ;  /* 0x0000000005079984 */ /* 0x000fea0000000800 */
[----:B------:R-:W0:Y:S02]  /*0500*/  @!P1 LDS R4, [R4] ;  /* 0x0000000004049984 */ /* 0x000e240000000800 */
[----:B0-----:R-:W-:-:S05]  /*0510*/  @!P1 IMAD.IADD R6, R4, 0x1, R7 ;  /* 0x0000000104069824 */ /* 0x001fca00078e0207 */
[----:B------:R1:W-:Y:S01]  /*0520*/  @!P1 STS [R5], R6 ;  /* 0x0000000605009388 */ /* 0x0003e20000000800 */
[----:B------:R-:W-:Y:S01]  /*0530*/  BAR.SYNC.DEFER_BLOCKING 0x0 ;  /* 0x0000000000007b1d */ /* 0x000fe20000010000 */
[----:B------:R-:W-:Y:S01]  /*0540*/  ISETP.GT.U32.AND P1, PT, R3, 0x3, PT ;  /* 0x000000030300780c */ /* 0x000fe20003f24070 */
[----:B------:R-:W-:-:S12]  /*0550*/  IMAD.MOV.U32 R3, RZ, RZ, R8 ;  /* 0x000000ffff037224 */ /* 0x000fd800078e0008 */
[----:B-1----:R-:W-:Y:S05]  /*0560*/  @P1 BRA `(.L_x_24) ;  /* 0xfffffffc00d41947 */ /* 0x002fea000383ffff */
.L_x_23:
[----:B------:R-:W-:Y:S05]  /*0570*/  @P0 EXIT ;  /* 0x000000000000094d */ /* 0x000fea0003800000 */
[----:B------:R-:W1:Y:S01]  /*0580*/  S2UR UR5, SR_CgaCtaId ;  /* 0x00000000000579c3 */ /* 0x000e620000008800 */
[----:B------:R-:W-:-:S07]  /*0590*/  UMOV UR4, 0x400 ;  /* 0x0000040000047882 */ /* 0x000fce0000000000 */
[----:B------:R-:W2:Y:S01]  /*05a0*/  LDC.64 R2, c[0x0][0x398] ;  /* 0x0000e600ff027b82 */ /* 0x000ea20000000a00 */
[----:B-1----:R-:W-:Y:S01]  /*05b0*/  ULEA UR4, UR5, UR4, 0x18 ;  /* 0x0000000405047291 */ /* 0x002fe2000f8ec0ff */
[----:B--2---:R-:W-:-:S08]  /*05c0*/  IMAD.WIDE.U32 R2, R0, 0x4, R2 ;  /* 0x0000000400027825 */ /* 0x004fd000078e0002 */
[----:B0-----:R-:W0:Y:S04]  /*05d0*/  LDS R5, [UR4] ;  /* 0x00000004ff057984 */ /* 0x001e280008000800 */
[----:B0-----:R-:W-:Y:S01]  /*05e0*/  REDG.E.ADD.STRONG.GPU desc[UR6][R2.64], R5 ;  /* 0x000000050200798e */ /* 0x001fe2000c12e106 */
[----:B------:R-:W-:Y:S05]  /*05f0*/  EXIT ;  /* 0x000000000000794d */ /* 0x000fea0003800000 */
.L_x_25:
        /* <DEDUP_REMOVED lines=16> */
.L_x_28:


//--------------------- .nv.global.init           --------------------------
	.section	.nv.global.init,"aw",@progbits
	.align	4
.nv.global.init:
	.type		mrg32k3aM1SubSeq,@object
	.size		mrg32k3aM1SubSeq,(mrg32k3aM2SubSeq - mrg32k3aM1SubSeq)
mrg32k3aM1SubSeq:
        /*0000*/ 	.byte	0x0b, 0xcc, 0xee, 0x04, 0x73, 0x29, 0x8b, 0x6f, 0xf6, 0x53, 0x03, 0xf6, 0x23, 0xf6, 0xea, 0xda
        /* <DEDUP_REMOVED lines=125> */
	.type		mrg32k3aM2SubSeq,@object
	.size		mrg32k3aM2SubSeq,(mrg32k3aM1 - mrg32k3aM2SubSeq)
mrg32k3aM2SubSeq:
        /* <DEDUP_REMOVED lines=126> */
	.type		mrg32k3aM1,@object
	.size		mrg32k3aM1,(mrg32k3aM1Seq - mrg32k3aM1)
mrg32k3aM1:
        /* <DEDUP_REMOVED lines=144> */
	.type		mrg32k3aM1Seq,@object
	.size		mrg32k3aM1Seq,(mrg32k3aM2 - mrg32k3aM1Seq)
mrg32k3aM1Seq:
        /* <DEDUP_REMOVED lines=144> */
	.type		mrg32k3aM2,@object
	.size		mrg32k3aM2,(mrg32k3aM2Seq - mrg32k3aM2)
mrg32k3aM2:
        /* <DEDUP_REMOVED lines=144> */
	.type		mrg32k3aM2Seq,@object
	.size		mrg32k3aM2Seq,(precalc_xorwow_matrix - mrg32k3aM2Seq)
mrg32k3aM2Seq:
        /* <DEDUP_REMOVED lines=144> */
	.type		precalc_xorwow_matrix,@object
	.size		precalc_xorwow_matrix,(precalc_xorwow_offset_matrix - precalc_xorwow_matrix)
precalc_xorwow_matrix:
        /* <DEDUP_REMOVED lines=6400> */
	.type		precalc_xorwow_offset_matrix,@object
	.size		precalc_xorwow_offset_matrix,(.L_1 - precalc_xorwow_offset_matrix)
precalc_xorwow_offset_matrix:
        /* <DEDUP_REMOVED lines=6400> */
.L_1:


//--------------------- .nv.shared.reserved.0     --------------------------
	.section	.nv.shared.reserved.0,"aw",@nobits
	.weak		__nv_reservedSMEM_offset_0_alias
	.size		__nv_reservedSMEM_offset_0_alias, 0, 64
	.other		__nv_reservedSMEM_offset_0_alias,@"STO_CUDA_RESERVED_SHARED STV_DEFAULT"
__nv_reservedSMEM_offset_0_alias:
	.zero		0
	.zero		64


//--------------------- .nv.shared._Z18tradAdaptiveKernelPfS_P10SpatialDNAS_ --------------------------
	.section	.nv.shared._Z18tradAdaptiveKernelPfS_P10SpatialDNAS_,"aw",@nobits
	.sectionflags	@""
	.align	4
.nv.shared._Z18tradAdaptiveKernelPfS_P10SpatialDNAS_:
	.zero		2048


//--------------------- .nv.shared._Z17dnaAdaptiveKernelPaS_P10SpatialDNAPi --------------------------
	.section	.nv.shared._Z17dnaAdaptiveKernelPaS_P10SpatialDNAPi,"aw",@nobits
	.sectionflags	@""
	.align	4
.nv.shared._Z17dnaAdaptiveKernelPaS_P10SpatialDNAPi:
	.zero		2048


//--------------------- .nv.constant0._Z20adaptiveMutateKernelPaPfP10SpatialDNAim --------------------------
	.section	.nv.constant0._Z20adaptiveMutateKernelPaPfP10SpatialDNAim,"a",@progbits
	.sectionflags	@""
	.align	4
.nv.constant0._Z20adaptiveMutateKernelPaPfP10SpatialDNAim:
	.zero		936


//--------------------- .nv.constant0._Z18tradAdaptiveKernelPfS_P10SpatialDNAS_ --------------------------
	.section	.nv.constant0._Z18tradAdaptiveKernelPfS_P10SpatialDNAS_,"a",@progbits
	.sectionflags	@""
	.align	4
.nv.constant0._Z18tradAdaptiveKernelPfS_P10SpatialDNAS_:
	.zero		928


//--------------------- .nv.constant0._Z17dnaAdaptiveKernelPaS_P10SpatialDNAPi --------------------------
	.section	.nv.constant0._Z17dnaAdaptiveKernelPaS_P10SpatialDNAPi,"a",@progbits
	.sectionflags	@""
	.align	4
.nv.constant0._Z17dnaAdaptiveKernelPaS_P10SpatialDNAPi:
	.zero		928


//--------------------- SYMBOLS --------------------------

	.type		.nv.reservedSmem.offset0,@object
	.size		.nv.reservedSmem.offset0,0x4
	.type		.nv.reservedSmem.cap,@object
	.size		.nv.reservedSmem.cap,0x4
